	.target	sm_90a

	.elftype	@"ET_EXEC"


//--------------------- .note.nv.tkinfo           --------------------------
	.section	.note.nv.tkinfo,"",@"SHT_NOTE"
	.sectionflags	@"SHF_NOTE_NV_TKINFO"
	.tkinfo
        /*0018*/ 	.word	0x00000002
        /*0030*/ 	.string	""
        /*0030*/ 	.string	"ptxas"
        /*0030*/ 	.string	"Cuda compilation tools, release 13.0, V13.0.88"
        /*0030*/ 	.string	"Build cuda_13.0.r13.0/compiler.36424714_0"
        /*0030*/ 	.string	"-arch sm_90a -m 64 "



//--------------------- .note.nv.cuinfo           --------------------------
	.section	.note.nv.cuinfo,"",@"SHT_NOTE"
	.sectionflags	@"SHF_NOTE_NV_CUINFO"
        /*0018*/ 	.short	0x0002
        /*001a*/ 	.short	0x005a
        /*001c*/ 	.short	0x0082
	.zero		2


//--------------------- .nv.info                  --------------------------
	.section	.nv.info,"",@"SHT_CUDA_INFO"
	.align	4


	//----- nvinfo : EIATTR_REGCOUNT
	.align		4
        /*0000*/ 	.byte	0x04, 0x2f
        /*0002*/ 	.short	(.L_12 - .L_11)
	.align		4
.L_11:
        /*0004*/ 	.word	index@(_ZN7cutlass13device_kernelINS_4gemm6kernel13GemmUniversalIN4cute5tupleIJiiiiEEENS1_10collective13CollectiveMmaINS1_37MainloopSm90TmaGmmaWarpSpecializedFP8ILi13ENS5_IJNS4_1CILi1EEESB_SB_EEENS1_35KernelTmaWarpSpecializedCooperativeEEENS5_IJNSA_ILi192EEENSA_ILi80EEENSA_ILi64EEEEEENS_12float_e4m3_tENS5_IJlSB_lEEESJ_SK_NS4_8TiledMMAINS4_8MMA_AtomIJNS4_4SM904GMMA30MMA_64x16x32_F32E4M3E4M3_SS_TNILNSO_7ScaleInE1ELSQ_1EEEEEENS4_6LayoutINS5_IJNSA_ILi2EEESB_SB_EEENS5_IJSB_NSA_ILi0EEESW_EEEEENS5_IJNS4_10UnderscoreESZ_SZ_EEEEENS4_13SM90_TMA_LOADENS4_14ComposedLayoutINS4_7SwizzleILi2ELi4ELi3EEENS4_18smem_ptr_flag_bitsILi8EEENST_INS5_IJNSA_ILi8EEESH_EEENS5_IJSH_SB_EEEEEEEvNS4_8identityES12_S1C_vS1D_EENS_8epilogue10collective6detail29Sm90TmaWarpSpecializedAdapterINS1G_15DefaultEpilogueISJ_SK_SK_NS1F_6thread17LinearCombinationISJ_Li1EffLNS1K_9ScaleType4KindE0ELNS_15FloatRoundStyleE2ESJ_EENS1_15EpilogueDefaultEEEEEvvEEEEvNT_6ParamsE)
        /*0008*/ 	.word	0x000000a8


	//----- nvinfo : EIATTR_FRAME_SIZE
	.align		4
.L_12:
        /*000c*/ 	.byte	0x04, 0x11
        /*000e*/ 	.short	(.L_14 - .L_13)
	.align		4
.L_13:
        /*0010*/ 	.word	index@(_ZN7cutlass13device_kernelINS_4gemm6kernel13GemmUniversalIN4cute5tupleIJiiiiEEENS1_10collective13CollectiveMmaINS1_37MainloopSm90TmaGmmaWarpSpecializedFP8ILi13ENS5_IJNS4_1CILi1EEESB_SB_EEENS1_35KernelTmaWarpSpecializedCooperativeEEENS5_IJNSA_ILi192EEENSA_ILi80EEENSA_ILi64EEEEEENS_12float_e4m3_tENS5_IJlSB_lEEESJ_SK_NS4_8TiledMMAINS4_8MMA_AtomIJNS4_4SM904GMMA30MMA_64x16x32_F32E4M3E4M3_SS_TNILNSO_7ScaleInE1ELSQ_1EEEEEENS4_6LayoutINS5_IJNSA_ILi2EEESB_SB_EEENS5_IJSB_NSA_ILi0EEESW_EEEEENS5_IJNS4_10UnderscoreESZ_SZ_EEEEENS4_13SM90_TMA_LOADENS4_14ComposedLayoutINS4_7SwizzleILi2ELi4ELi3EEENS4_18smem_ptr_flag_bitsILi8EEENST_INS5_IJNSA_ILi8EEESH_EEENS5_IJSH_SB_EEEEEEEvNS4_8identityES12_S1C_vS1D_EENS_8epilogue10collective6detail29Sm90TmaWarpSpecializedAdapterINS1G_15DefaultEpilogueISJ_SK_SK_NS1F_6thread17LinearCombinationISJ_Li1EffLNS1K_9ScaleType4KindE0ELNS_15FloatRoundStyleE2ESJ_EENS1_15EpilogueDefaultEEEEEvvEEEEvNT_6ParamsE)
        /*0014*/ 	.word	0x00000000


	//----- nvinfo : EIATTR_MIN_STACK_SIZE
	.align		4
.L_14:
        /*0018*/ 	.byte	0x04, 0x12
        /*001a*/ 	.short	(.L_16 - .L_15)
	.align		4
.L_15:
        /*001c*/ 	.word	index@(_ZN7cutlass13device_kernelINS_4gemm6kernel13GemmUniversalIN4cute5tupleIJiiiiEEENS1_10collective13CollectiveMmaINS1_37MainloopSm90TmaGmmaWarpSpecializedFP8ILi13ENS5_IJNS4_1CILi1EEESB_SB_EEENS1_35KernelTmaWarpSpecializedCooperativeEEENS5_IJNSA_ILi192EEENSA_ILi80EEENSA_ILi64EEEEEENS_12float_e4m3_tENS5_IJlSB_lEEESJ_SK_NS4_8TiledMMAINS4_8MMA_AtomIJNS4_4SM904GMMA30MMA_64x16x32_F32E4M3E4M3_SS_TNILNSO_7ScaleInE1ELSQ_1EEEEEENS4_6LayoutINS5_IJNSA_ILi2EEESB_SB_EEENS5_IJSB_NSA_ILi0EEESW_EEEEENS5_IJNS4_10UnderscoreESZ_SZ_EEEEENS4_13SM90_TMA_LOADENS4_14ComposedLayoutINS4_7SwizzleILi2ELi4ELi3EEENS4_18smem_ptr_flag_bitsILi8EEENST_INS5_IJNSA_ILi8EEESH_EEENS5_IJSH_SB_EEEEEEEvNS4_8identityES12_S1C_vS1D_EENS_8epilogue10collective6detail29Sm90TmaWarpSpecializedAdapterINS1G_15DefaultEpilogueISJ_SK_SK_NS1F_6thread17LinearCombinationISJ_Li1EffLNS1K_9ScaleType4KindE0ELNS_15FloatRoundStyleE2ESJ_EENS1_15EpilogueDefaultEEEEEvvEEEEvNT_6ParamsE)
        /*0020*/ 	.word	0x00000000
.L_16:


//--------------------- .nv.compat                --------------------------
	.section	.nv.compat,"",@"SHT_CUDA_COMPAT_INFO"
	.align	4
        /*0000*/ 	.byte	0x02, 0x09, 0x01, 0x00, 0x02, 0x02, 0x04, 0x00, 0x02, 0x05, 0x05, 0x00, 0x03, 0x07, 0x01, 0x01
        /*0010*/ 	.byte	0x02, 0x03, 0x01, 0x00, 0x02, 0x06, 0x01, 0x00, 0x04, 0x0b, 0x08, 0x00, 0x00, 0x00, 0x00, 0x00
        /*0020*/ 	.byte	0x00, 0x00, 0x00, 0x00


//--------------------- .nv.info._ZN7cutlass13device_kernelINS_4gemm6kernel13GemmUniversalIN4cute5tupleIJiiiiEEENS1_10collective13CollectiveMmaINS1_37MainloopSm90TmaGmmaWarpSpecializedFP8ILi13ENS5_IJNS4_1CILi1EEESB_SB_EEENS1_35KernelTmaWarpSpecializedCooperativeEEENS5_IJNSA_ILi192EEENSA_ILi80EEENSA_ILi64EEEEEENS_12float_e4m3_tENS5_IJlSB_lEEESJ_SK_NS4_8TiledMMAINS4_8MMA_AtomIJNS4_4SM904GMMA30MMA_64x16x32_F32E4M3E4M3_SS_TNILNSO_7ScaleInE1ELSQ_1EEEEEENS4_6LayoutINS5_IJNSA_ILi2EEESB_SB_EEENS5_IJSB_NSA_ILi0EEESW_EEEEENS5_IJNS4_10UnderscoreESZ_SZ_EEEEENS4_13SM90_TMA_LOADENS4_14ComposedLayoutINS4_7SwizzleILi2ELi4ELi3EEENS4_18smem_ptr_flag_bitsILi8EEENST_INS5_IJNSA_ILi8EEESH_EEENS5_IJSH_SB_EEEEEEEvNS4_8identityES12_S1C_vS1D_EENS_8epilogue10collective6detail29Sm90TmaWarpSpecializedAdapterINS1G_15DefaultEpilogueISJ_SK_SK_NS1F_6thread17LinearCombinationISJ_Li1EffLNS1K_9ScaleType4KindE0ELNS_15FloatRoundStyleE2ESJ_EENS1_15EpilogueDefaultEEEEEvvEEEEvNT_6ParamsE --------------------------
	.section	.nv.info._ZN7cutlass13device_kernelINS_4gemm6kernel13GemmUniversalIN4cute5tupleIJiiiiEEENS1_10collective13CollectiveMmaINS1_37MainloopSm90TmaGmmaWarpSpecializedFP8ILi13ENS5_IJNS4_1CILi1EEESB_SB_EEENS1_35KernelTmaWarpSpecializedCooperativeEEENS5_IJNSA_ILi192EEENSA_ILi80EEENSA_ILi64EEEEEENS_12float_e4m3_tENS5_IJlSB_lEEESJ_SK_NS4_8TiledMMAINS4_8MMA_AtomIJNS4_4SM904GMMA30MMA_64x16x32_F32E4M3E4M3_SS_TNILNSO_7ScaleInE1ELSQ_1EEEEEENS4_6LayoutINS5_IJNSA_ILi2EEESB_SB_EEENS5_IJSB_NSA_ILi0EEESW_EEEEENS5_IJNS4_10UnderscoreESZ_SZ_EEEEENS4_13SM90_TMA_LOADENS4_14ComposedLayoutINS4_7SwizzleILi2ELi4ELi3EEENS4_18smem_ptr_flag_bitsILi8EEENST_INS5_IJNSA_ILi8EEESH_EEENS5_IJSH_SB_EEEEEEEvNS4_8identityES12_S1C_vS1D_EENS_8epilogue10collective6detail29Sm90TmaWarpSpecializedAdapterINS1G_15DefaultEpilogueISJ_SK_SK_NS1F_6thread17LinearCombinationISJ_Li1EffLNS1K_9ScaleType4KindE0ELNS_15FloatRoundStyleE2ESJ_EENS1_15EpilogueDefaultEEEEEvvEEEEvNT_6ParamsE,"",@"SHT_CUDA_INFO"
	.sectionflags	@""
	.align	4


	//----- nvinfo : EIATTR_CUDA_API_VERSION
	.align		4
        /*0000*/ 	.byte	0x04, 0x37
        /*0002*/ 	.short	(.L_18 - .L_17)
.L_17:
        /*0004*/ 	.word	0x00000082


	//----- nvinfo : EIATTR_KPARAM_INFO
	.align		4
.L_18:
        /*0008*/ 	.byte	0x04, 0x17
        /*000a*/ 	.short	(.L_20 - .L_19)
.L_19:
        /*000c*/ 	.word	0x00000000
        /*0010*/ 	.short	0x0000
        /*0012*/ 	.short	0x0070
        /*0014*/ 	.byte	0x00, 0xf0, 0x01, 0x10


	//----- nvinfo : EIATTR_SPARSE_MMA_MASK
	.align		4
.L_20:
        /*0018*/ 	.byte	0x03, 0x50
        /*001a*/ 	.short	0x0000


	//----- nvinfo : EIATTR_MAXREG_COUNT
	.align		4
        /*001c*/ 	.byte	0x03, 0x1b
        /*001e*/ 	.short	0x00a8


	//----- nvinfo : EIATTR_NUM_BARRIERS
	.align		4
        /*0020*/ 	.byte	0x02, 0x4c
        /*0022*/ 	.byte	0x01
	.zero		1


	//----- nvinfo : EIATTR_MERCURY_ISA_VERSION
	.align		4
        /*0024*/ 	.byte	0x03, 0x5f
        /*0026*/ 	.short	0x0101


	//----- nvinfo : EIATTR_INT_WARP_WIDE_INSTR_OFFSETS
	.align		4
        /*0028*/ 	.byte	0x04, 0x31
        /*002a*/ 	.short	(.L_22 - .L_21)


	//   ....[0]....
.L_21:
        /*002c*/ 	.word	0x00000590


	//   ....[1]....
        /*0030*/ 	.word	0x000005a0


	//   ....[2]....
        /*0034*/ 	.word	0x00000690


	//----- nvinfo : EIATTR_COOP_GROUP_MASK_REGIDS
	.align		4
.L_22:
        /*0038*/ 	.byte	0x04, 0x29
        /*003a*/ 	.short	(.L_24 - .L_23)


	//   ....[0]....
.L_23:
        /*003c*/ 	.word	0xffffffff


	//   ....[1]....
        /*0040*/ 	.word	0xffffffff


	//   ....[2]....
        /*0044*/ 	.word	0xffffffff


	//   ....[3]....
        /*0048*/ 	.word	0xffffffff


	//   ....[4]....
        /*004c*/ 	.word	0xffffffff


	//----- nvinfo : EIATTR_COOP_GROUP_INSTR_OFFSETS
	.align		4
.L_24:
        /*0050*/ 	.byte	0x04, 0x28
        /*0052*/ 	.short	(.L_26 - .L_25)


	//   ....[0]....
.L_25:
        /*0054*/ 	.word	0x00000060


	//   ....[1]....
        /*0058*/ 	.word	0x00000070


	//   ....[2]....
        /*005c*/ 	.word	0x00000190


	//   ....[3]....
        /*0060*/ 	.word	0x000004f0


	//   ....[4]....
        /*0064*/ 	.word	0x00001190


	//----- nvinfo : EIATTR_REG_RECONFIG
	.align		4
.L_26:
        /*0068*/ 	.byte	0x01, 0x54
	.zero		2


	//----- nvinfo : EIATTR_MBARRIER_INSTR_OFFSETS
	.align		4
        /*006c*/ 	.byte	0x04, 0x39
        /*006e*/ 	.short	(.L_28 - .L_27)


	//   ....[0]....
.L_27:
        /*0070*/ 	.word	0x00000330
        /*0074*/ 	.word	0x000000ff
        /*0078*/ 	.word	0x00000000
        /*007c*/ 	.short	0x0100
        /*007e*/ 	.byte	0x0a
	.zero		1


	//   ....[1]....
        /*0080*/ 	.word	0x00000340
        /*0084*/ 	.word	0x000000ff
        /*0088*/ 	.word	0x00000068
        /*008c*/ 	.short	0x0100
        /*008e*/ 	.byte	0x0a
	.zero		1


	//   ....[2]....
        /*0090*/ 	.word	0x00000350
        /*0094*/ 	.word	0x000000ff
        /*0098*/ 	.word	0x00000008
        /*009c*/ 	.short	0x0100
        /*009e*/ 	.byte	0x0a
	.zero		1


	//   ....[3]....
        /*00a0*/ 	.word	0x00000360
        /*00a4*/ 	.word	0x000000ff
        /*00a8*/ 	.word	0x00000070
        /*00ac*/ 	.short	0x0100
        /*00ae*/ 	.byte	0x0a
	.zero		1


	//   ....[4]....
        /*00b0*/ 	.word	0x00000370
        /*00b4*/ 	.word	0x000000ff
        /*00b8*/ 	.word	0x00000010
        /*00bc*/ 	.short	0x0100
        /*00be*/ 	.byte	0x0a
	.zero		1


	//   ....[5]....
        /*00c0*/ 	.word	0x00000380
        /*00c4*/ 	.word	0x000000ff
        /*00c8*/ 	.word	0x00000078
        /*00cc*/ 	.short	0x0100
        /*00ce*/ 	.byte	0x0a
	.zero		1


	//   ....[6]....
        /*00d0*/ 	.word	0x00000390
        /*00d4*/ 	.word	0x000000ff
        /*00d8*/ 	.word	0x00000018
        /*00dc*/ 	.short	0x0100
        /*00de*/ 	.byte	0x0a
	.zero		1


	//   ....[7]....
        /*00e0*/ 	.word	0x000003a0
        /*00e4*/ 	.word	0x000000ff
        /*00e8*/ 	.word	0x00000080
        /*00ec*/ 	.short	0x0100
        /*00ee*/ 	.byte	0x0a
	.zero		1


	//   ....[8]....
        /*00f0*/ 	.word	0x000003b0
        /*00f4*/ 	.word	0x000000ff
        /*00f8*/ 	.word	0x00000020
        /*00fc*/ 	.short	0x0100
        /*00fe*/ 	.byte	0x0a
	.zero		1


	//   ....[9]....
        /*0100*/ 	.word	0x000003c0
        /*0104*/ 	.word	0x000000ff
        /*0108*/ 	.word	0x00000088
        /*010c*/ 	.short	0x0100
        /*010e*/ 	.byte	0x0a
	.zero		1


	//   ....[10]....
        /*0110*/ 	.word	0x000003d0
        /*0114*/ 	.word	0x000000ff
        /*0118*/ 	.word	0x00000028
        /*011c*/ 	.short	0x0100
        /*011e*/ 	.byte	0x0a
	.zero		1


	//   ....[11]....
        /*0120*/ 	.word	0x000003e0
        /*0124*/ 	.word	0x000000ff
        /*0128*/ 	.word	0x00000090
        /*012c*/ 	.short	0x0100
        /*012e*/ 	.byte	0x0a
	.zero		1


	//   ....[12]....
        /*0130*/ 	.word	0x000003f0
        /*0134*/ 	.word	0x000000ff
        /*0138*/ 	.word	0x00000030
        /*013c*/ 	.short	0x0100
        /*013e*/ 	.byte	0x0a
	.zero		1


	//   ....[13]....
        /*0140*/ 	.word	0x00000400
        /*0144*/ 	.word	0x000000ff
        /*0148*/ 	.word	0x00000098
        /*014c*/ 	.short	0x0100
        /*014e*/ 	.byte	0x0a
	.zero		1


	//   ....[14]....
        /*0150*/ 	.word	0x00000410
        /*0154*/ 	.word	0x000000ff
        /*0158*/ 	.word	0x00000038
        /*015c*/ 	.short	0x0100
        /*015e*/ 	.byte	0x0a
	.zero		1


	//   ....[15]....
        /*0160*/ 	.word	0x00000420
        /*0164*/ 	.word	0x000000ff
        /*0168*/ 	.word	0x000000a0
        /*016c*/ 	.short	0x0100
        /*016e*/ 	.byte	0x0a
	.zero		1


	//   ....[16]....
        /*0170*/ 	.word	0x00000430
        /*0174*/ 	.word	0x000000ff
        /*0178*/ 	.word	0x00000040
        /*017c*/ 	.short	0x0100
        /*017e*/ 	.byte	0x0a
	.zero		1


	//   ....[17]....
        /*0180*/ 	.word	0x00000440
        /*0184*/ 	.word	0x000000ff
        /*0188*/ 	.word	0x000000a8
        /*018c*/ 	.short	0x0100
        /*018e*/ 	.byte	0x0a
	.zero		1


	//   ....[18]....
        /*0190*/ 	.word	0x00000450
        /*0194*/ 	.word	0x000000ff
        /*0198*/ 	.word	0x00000048
        /*019c*/ 	.short	0x0100
        /*019e*/ 	.byte	0x0a
	.zero		1


	//   ....[19]....
        /*01a0*/ 	.word	0x00000460
        /*01a4*/ 	.word	0x000000ff
        /*01a8*/ 	.word	0x000000b0
        /*01ac*/ 	.short	0x0100
        /*01ae*/ 	.byte	0x0a
	.zero		1


	//   ....[20]....
        /*01b0*/ 	.word	0x00000470
        /*01b4*/ 	.word	0x000000ff
        /*01b8*/ 	.word	0x00000050
        /*01bc*/ 	.short	0x0100
        /*01be*/ 	.byte	0x0a
	.zero		1


	//   ....[21]....
        /*01c0*/ 	.word	0x00000480
        /*01c4*/ 	.word	0x000000ff
        /*01c8*/ 	.word	0x000000b8
        /*01cc*/ 	.short	0x0100
        /*01ce*/ 	.byte	0x0a
	.zero		1


	//   ....[22]....
        /*01d0*/ 	.word	0x00000490
        /*01d4*/ 	.word	0x000000ff
        /*01d8*/ 	.word	0x00000058
        /*01dc*/ 	.short	0x0100
        /*01de*/ 	.byte	0x0a
	.zero		1


	//   ....[23]....
        /*01e0*/ 	.word	0x000004a0
        /*01e4*/ 	.word	0x000000ff
        /*01e8*/ 	.word	0x000000c0
        /*01ec*/ 	.short	0x0100
        /*01ee*/ 	.byte	0x0a
	.zero		1


	//   ....[24]....
        /*01f0*/ 	.word	0x000004b0
        /*01f4*/ 	.word	0x000000ff
        /*01f8*/ 	.word	0x00000060
        /*01fc*/ 	.short	0x0100
        /*01fe*/ 	.byte	0x0a
	.zero		1


	//   ....[25]....
        /*0200*/ 	.word	0x000004c0
        /*0204*/ 	.word	0x000000ff
        /*0208*/ 	.word	0x000000c8
        /*020c*/ 	.short	0x0100
        /*020e*/ 	.byte	0x0a
	.zero		1


	//   ....[26]....
        /*0210*/ 	.word	0x000006c0
        /*0214*/ 	.word	0x000000ff
        /*0218*/ 	.word	0x000000e0
        /*021c*/ 	.short	0x0100
        /*021e*/ 	.byte	0x08
	.zero		1


	//   ....[27]....
        /*0220*/ 	.word	0x000006f0
        /*0224*/ 	.word	0x000000ff
        /*0228*/ 	.word	0x000000e8
        /*022c*/ 	.short	0x0100
        /*022e*/ 	.byte	0x08
	.zero		1


	//   ....[28]....
        /*0230*/ 	.word	0x000017c0
        /*0234*/ 	.word	0x000000ff
        /*0238*/ 	.word	0x00000000
        /*023c*/ 	.short	0x010a
        /*023e*/ 	.byte	0x0f
	.zero		1


	//   ....[29]....
        /*0240*/ 	.word	0x00001820
        /*0244*/ 	.word	0x000000ff
        /*0248*/ 	.word	0x00000000
        /*024c*/ 	.short	0x010a
        /*024e*/ 	.byte	0x0f
	.zero		1


	//   ....[30]....
        /*0250*/ 	.word	0x00002760
        /*0254*/ 	.word	0x000000ff
        /*0258*/ 	.word	0x00000000
        /*025c*/ 	.short	0x010a
        /*025e*/ 	.byte	0x12
	.zero		1


	//   ....[31]....
        /*0260*/ 	.word	0x000027a0
        /*0264*/ 	.word	0x000000ff
        /*0268*/ 	.word	0x00000000
        /*026c*/ 	.short	0x010a
        /*026e*/ 	.byte	0x12
	.zero		1


	//   ....[32]....
        /*0270*/ 	.word	0x00003380
        /*0274*/ 	.word	0x000000ff
        /*0278*/ 	.word	0x00000000
        /*027c*/ 	.short	0x0101
        /*027e*/ 	.byte	0x11
	.zero		1


	//   ....[33]....
        /*0280*/ 	.word	0x00003af0
        /*0284*/ 	.word	0x000000ff
        /*0288*/ 	.word	0x00000000
        /*028c*/ 	.short	0x0101
        /*028e*/ 	.byte	0x06
	.zero		1


	//   ....[34]....
        /*0290*/ 	.word	0x0000a730
        /*0294*/ 	.word	0x0000000f
        /*0298*/ 	.word	0x00000068
        /*029c*/ 	.short	0x010a
        /*029e*/ 	.byte	0x3f
	.zero		1


	//   ....[35]....
        /*02a0*/ 	.word	0x0000aac0
        /*02a4*/ 	.word	0x00000006
        /*02a8*/ 	.word	0x000000e8
        /*02ac*/ 	.short	0x0101
        /*02ae*/ 	.byte	0x3f
	.zero		1


	//   ....[36]....
        /*02b0*/ 	.word	0x0000b200
        /*02b4*/ 	.word	0x00000005
        /*02b8*/ 	.word	0x00000000
        /*02bc*/ 	.short	0x010a
        /*02be*/ 	.byte	0x3f
	.zero		1


	//   ....[37]....
        /*02c0*/ 	.word	0x0000b280
        /*02c4*/ 	.word	0x00000007
        /*02c8*/ 	.word	0x00000000
        /*02cc*/ 	.short	0x010a
        /*02ce*/ 	.byte	0x3f
	.zero		1


	//   ....[38]....
        /*02d0*/ 	.word	0x0000b310
        /*02d4*/ 	.word	0x00000006
        /*02d8*/ 	.word	0x00000000
        /*02dc*/ 	.short	0x010a
        /*02de*/ 	.byte	0x3f
	.zero		1


	//   ....[39]....
        /*02e0*/ 	.word	0x0000b3a0
        /*02e4*/ 	.word	0x00000009
        /*02e8*/ 	.word	0x00000000
        /*02ec*/ 	.short	0x010a
        /*02ee*/ 	.byte	0x3f
	.zero		1


	//   ....[40]....
        /*02f0*/ 	.word	0x0000b430
        /*02f4*/ 	.word	0x00000006
        /*02f8*/ 	.word	0x00000000
        /*02fc*/ 	.short	0x010a
        /*02fe*/ 	.byte	0x3f
	.zero		1


	//   ....[41]....
        /*0300*/ 	.word	0x0000b4c0
        /*0304*/ 	.word	0x00000009
        /*0308*/ 	.word	0x00000000
        /*030c*/ 	.short	0x010a
        /*030e*/ 	.byte	0x3f
	.zero		1


	//   ....[42]....
        /*0310*/ 	.word	0x0000b550
        /*0314*/ 	.word	0x00000006
        /*0318*/ 	.word	0x00000000
        /*031c*/ 	.short	0x010a
        /*031e*/ 	.byte	0x3f
	.zero		1


	//   ....[43]....
        /*0320*/ 	.word	0x0000b5e0
        /*0324*/ 	.word	0x00000009
        /*0328*/ 	.word	0x00000000
        /*032c*/ 	.short	0x010a
        /*032e*/ 	.byte	0x3f
	.zero		1


	//   ....[44]....
        /*0330*/ 	.word	0x0000b670
        /*0334*/ 	.word	0x00000006
        /*0338*/ 	.word	0x00000000
        /*033c*/ 	.short	0x010a
        /*033e*/ 	.byte	0x3f
	.zero		1


	//   ....[45]....
        /*0340*/ 	.word	0x0000b700
        /*0344*/ 	.word	0x00000009
        /*0348*/ 	.word	0x00000000
        /*034c*/ 	.short	0x010a
        /*034e*/ 	.byte	0x3f
	.zero		1


	//   ....[46]....
        /*0350*/ 	.word	0x0000b790
        /*0354*/ 	.word	0x00000008
        /*0358*/ 	.word	0x00000000
        /*035c*/ 	.short	0x010a
        /*035e*/ 	.byte	0x3f
	.zero		1


	//   ....[47]....
        /*0360*/ 	.word	0x0000b820
        /*0364*/ 	.word	0x0000000b
        /*0368*/ 	.word	0x00000000
        /*036c*/ 	.short	0x010a
        /*036e*/ 	.byte	0x3f
	.zero		1


	//   ....[48]....
        /*0370*/ 	.word	0x0000b8b0
        /*0374*/ 	.word	0x00000003
        /*0378*/ 	.word	0x00000000
        /*037c*/ 	.short	0x010a
        /*037e*/ 	.byte	0x3f
	.zero		1


	//   ....[49]....
        /*0380*/ 	.word	0x0000b920
        /*0384*/ 	.word	0x00000007
        /*0388*/ 	.word	0x00000000
        /*038c*/ 	.short	0x010a
        /*038e*/ 	.byte	0x3f
	.zero		1


	//   ....[50]....
        /*0390*/ 	.word	0x0000b980
        /*0394*/ 	.word	0x000000a8
        /*0398*/ 	.word	0x00000000
        /*039c*/ 	.short	0x010a
        /*039e*/ 	.byte	0x3f
	.zero		1


	//   ....[51]....
        /*03a0*/ 	.word	0x0000ba50
        /*03a4*/ 	.word	0x0000000f
        /*03a8*/ 	.word	0x00000068
        /*03ac*/ 	.short	0x010a
        /*03ae*/ 	.byte	0x3f
	.zero		1


	//   ....[52]....
        /*03b0*/ 	.word	0x0000bb30
        /*03b4*/ 	.word	0x00000005
        /*03b8*/ 	.word	0x00000000
        /*03bc*/ 	.short	0x010a
        /*03be*/ 	.byte	0x3f
	.zero		1


	//   ....[53]....
        /*03c0*/ 	.word	0x0000bb80
        /*03c4*/ 	.word	0x00000007
        /*03c8*/ 	.word	0x00000000
        /*03cc*/ 	.short	0x010a
        /*03ce*/ 	.byte	0x3f
	.zero		1


	//   ....[54]....
        /*03d0*/ 	.word	0x0000bbd0
        /*03d4*/ 	.word	0x00000006
        /*03d8*/ 	.word	0x00000000
        /*03dc*/ 	.short	0x010a
        /*03de*/ 	.byte	0x3f
	.zero		1


	//   ....[55]....
        /*03e0*/ 	.word	0x0000bc20
        /*03e4*/ 	.word	0x00000009
        /*03e8*/ 	.word	0x00000000
        /*03ec*/ 	.short	0x010a
        /*03ee*/ 	.byte	0x3f
	.zero		1


	//   ....[56]....
        /*03f0*/ 	.word	0x0000bc70
        /*03f4*/ 	.word	0x00000006
        /*03f8*/ 	.word	0x00000000
        /*03fc*/ 	.short	0x010a
        /*03fe*/ 	.byte	0x3f
	.zero		1


	//   ....[57]....
        /*0400*/ 	.word	0x0000bcc0
        /*0404*/ 	.word	0x00000009
        /*0408*/ 	.word	0x00000000
        /*040c*/ 	.short	0x010a
        /*040e*/ 	.byte	0x3f
	.zero		1


	//   ....[58]....
        /*0410*/ 	.word	0x0000bd10
        /*0414*/ 	.word	0x00000006
        /*0418*/ 	.word	0x00000000
        /*041c*/ 	.short	0x010a
        /*041e*/ 	.byte	0x3f
	.zero		1


	//   ....[59]....
        /*0420*/ 	.word	0x0000bd60
        /*0424*/ 	.word	0x00000009
        /*0428*/ 	.word	0x00000000
        /*042c*/ 	.short	0x010a
        /*042e*/ 	.byte	0x3f
	.zero		1


	//   ....[60]....
        /*0430*/ 	.word	0x0000bdb0
        /*0434*/ 	.word	0x00000006
        /*0438*/ 	.word	0x00000000
        /*043c*/ 	.short	0x010a
        /*043e*/ 	.byte	0x3f
	.zero		1


	//   ....[61]....
        /*0440*/ 	.word	0x0000be00
        /*0444*/ 	.word	0x00000009
        /*0448*/ 	.word	0x00000000
        /*044c*/ 	.short	0x010a
        /*044e*/ 	.byte	0x3f
	.zero		1


	//   ....[62]....
        /*0450*/ 	.word	0x0000be50
        /*0454*/ 	.word	0x00000008
        /*0458*/ 	.word	0x00000000
        /*045c*/ 	.short	0x010a
        /*045e*/ 	.byte	0x3f
	.zero		1


	//   ....[63]....
        /*0460*/ 	.word	0x0000bea0
        /*0464*/ 	.word	0x0000000b
        /*0468*/ 	.word	0x00000000
        /*046c*/ 	.short	0x010a
        /*046e*/ 	.byte	0x3f
	.zero		1


	//----- nvinfo : EIATTR_NUM_MBARRIERS
	.align		4
.L_28:
        /*0470*/ 	.byte	0x03, 0x38
        /*0472*/ 	.short	0x001c


	//----- nvinfo : EIATTR_EXIT_INSTR_OFFSETS
	.align		4
        /*0474*/ 	.byte	0x04, 0x1c
        /*0476*/ 	.short	(.L_30 - .L_29)


	//   ....[0]....
.L_29:
        /*0478*/ 	.word	0x00000750


	//   ....[1]....
        /*047c*/ 	.word	0x00001060


	//   ....[2]....
        /*0480*/ 	.word	0x00009da0


	//   ....[3]....
        /*0484*/ 	.word	0x0000a3d0


	//   ....[4]....
        /*0488*/ 	.word	0x0000b900


	//----- nvinfo : EIATTR_MAX_THREADS
	.align		4
.L_30:
        /*048c*/ 	.byte	0x04, 0x05
        /*048e*/ 	.short	(.L_32 - .L_31)
.L_31:
        /*0490*/ 	.word	0x00000180
        /*0494*/ 	.word	0x00000001
        /*0498*/ 	.word	0x00000001


	//----- nvinfo : EIATTR_CRS_STACK_SIZE
	.align		4
.L_32:
        /*049c*/ 	.byte	0x04, 0x1e
        /*049e*/ 	.short	(.L_34 - .L_33)
.L_33:
        /*04a0*/ 	.word	0x00000000


	//----- nvinfo : EIATTR_CBANK_PARAM_SIZE
	.align		4
.L_34:
        /*04a4*/ 	.byte	0x03, 0x19
        /*04a6*/ 	.short	0x0470


	//----- nvinfo : EIATTR_PARAM_CBANK
	.align		4
        /*04a8*/ 	.byte	0x04, 0x0a
        /*04aa*/ 	.short	(.L_36 - .L_35)
	.align		4
.L_35:
        /*04ac*/ 	.word	index@(.nv.constant0._ZN7cutlass13device_kernelINS_4gemm6kernel13GemmUniversalIN4cute5tupleIJiiiiEEENS1_10collective13CollectiveMmaINS1_37MainloopSm90TmaGmmaWarpSpecializedFP8ILi13ENS5_IJNS4_1CILi1EEESB_SB_EEENS1_35KernelTmaWarpSpecializedCooperativeEEENS5_IJNSA_ILi192EEENSA_ILi80EEENSA_ILi64EEEEEENS_12float_e4m3_tENS5_IJlSB_lEEESJ_SK_NS4_8TiledMMAINS4_8MMA_AtomIJNS4_4SM904GMMA30MMA_64x16x32_F32E4M3E4M3_SS_TNILNSO_7ScaleInE1ELSQ_1EEEEEENS4_6LayoutINS5_IJNSA_ILi2EEESB_SB_EEENS5_IJSB_NSA_ILi0EEESW_EEEEENS5_IJNS4_10UnderscoreESZ_SZ_EEEEENS4_13SM90_TMA_LOADENS4_14ComposedLayoutINS4_7SwizzleILi2ELi4ELi3EEENS4_18smem_ptr_flag_bitsILi8EEENST_INS5_IJNSA_ILi8EEESH_EEENS5_IJSH_SB_EEEEEEEvNS4_8identityES12_S1C_vS1D_EENS_8epilogue10collective6detail29Sm90TmaWarpSpecializedAdapterINS1G_15DefaultEpilogueISJ_SK_SK_NS1F_6thread17LinearCombinationISJ_Li1EffLNS1K_9ScaleType4KindE0ELNS_15FloatRoundStyleE2ESJ_EENS1_15EpilogueDefaultEEEEEvvEEEEvNT_6ParamsE)
        /*04b0*/ 	.short	0x0210
        /*04b2*/ 	.short	0x0470


	//----- nvinfo : EIATTR_SW_WAR
	.align		4
.L_36:
        /*04b4*/ 	.byte	0x04, 0x36
        /*04b6*/ 	.short	(.L_38 - .L_37)
.L_37:
        /*04b8*/ 	.word	0x00000008
.L_38:


//--------------------- .nv.callgraph             --------------------------
	.section	.nv.callgraph,"",@"SHT_CUDA_CALLGRAPH"
	.align	4
	.sectionentsize	8
	.align		4
        /*0000*/ 	.word	0x00000000
	.align		4
        /*0004*/ 	.word	0xffffffff
	.align		4
        /*0008*/ 	.word	0x00000000
	.align		4
        /*000c*/ 	.word	0xfffffffe
	.align		4
        /*0010*/ 	.word	0x00000000
	.align		4
        /*0014*/ 	.word	0xfffffffd
	.align		4
        /*0018*/ 	.word	0x00000000
	.align		4
        /*001c*/ 	.word	0xfffffffc


//--------------------- .nv.constant4             --------------------------
	.section	.nv.constant4,"a",@progbits
	.align	8
	.align		8
.nv.constant4:
        /*0000*/ 	.dword	_ZN39_INTERNAL_f29468d4_4_k_cu_1cb24d14_49634cuda3std3__45__cpo5beginE
	.align		8
        /*0008*/ 	.dword	_ZN39_INTERNAL_f29468d4_4_k_cu_1cb24d14_49634cuda3std3__45__cpo3endE
	.align		8
        /*0010*/ 	.dword	_ZN39_INTERNAL_f29468d4_4_k_cu_1cb24d14_49634cuda3std3__45__cpo6cbeginE
	.align		8
        /*0018*/ 	.dword	_ZN39_INTERNAL_f29468d4_4_k_cu_1cb24d14_49634cuda3std3__45__cpo4cendE
	.align		8
        /*0020*/ 	.dword	_ZN39_INTERNAL_f29468d4_4_k_cu_1cb24d14_49634cuda3std3__441_GLOBAL__N__f29468d4_4_k_cu_1cb24d14_49636ignoreE
	.align		8
        /*0028*/ 	.dword	_ZN39_INTERNAL_f29468d4_4_k_cu_1cb24d14_49634cuda3std3__419piecewise_constructE
	.align		8
        /*0030*/ 	.dword	_ZN39_INTERNAL_f29468d4_4_k_cu_1cb24d14_49634cuda3std3__48in_placeE
	.align		8
        /*0038*/ 	.dword	_ZN39_INTERNAL_f29468d4_4_k_cu_1cb24d14_49634cuda3std6ranges3__45__cpo4swapE
	.align		8
        /*0040*/ 	.dword	_ZN39_INTERNAL_f29468d4_4_k_cu_1cb24d14_49634cuda3std6ranges3__45__cpo9iter_moveE
	.align		8
        /*0048*/ 	.dword	_ZN39_INTERNAL_f29468d4_4_k_cu_1cb24d14_49634cute7productE
	.align		8
        /*0050*/ 	.dword	_ZN39_INTERNAL_f29468d4_4_k_cu_1cb24d14_49634cute1_E


//--------------------- .text._ZN7cutlass13device_kernelINS_4gemm6kernel13GemmUniversalIN4cute5tupleIJiiiiEEENS1_10collective13CollectiveMmaINS1_37MainloopSm90TmaGmmaWarpSpecializedFP8ILi13ENS5_IJNS4_1CILi1EEESB_SB_EEENS1_35KernelTmaWarpSpecializedCooperativeEEENS5_IJNSA_ILi192EEENSA_ILi80EEENSA_ILi64EEEEEENS_12float_e4m3_tENS5_IJlSB_lEEESJ_SK_NS4_8TiledMMAINS4_8MMA_AtomIJNS4_4SM904GMMA30MMA_64x16x32_F32E4M3E4M3_SS_TNILNSO_7ScaleInE1ELSQ_1EEEEEENS4_6LayoutINS5_IJNSA_ILi2EEESB_SB_EEENS5_IJSB_NSA_ILi0EEESW_EEEEENS5_IJNS4_10UnderscoreESZ_SZ_EEEEENS4_13SM90_TMA_LOADENS4_14ComposedLayoutINS4_7SwizzleILi2ELi4ELi3EEENS4_18smem_ptr_flag_bitsILi8EEENST_INS5_IJNSA_ILi8EEESH_EEENS5_IJSH_SB_EEEEEEEvNS4_8identityES12_S1C_vS1D_EENS_8epilogue10collective6detail29Sm90TmaWarpSpecializedAdapterINS1G_15DefaultEpilogueISJ_SK_SK_NS1F_6thread17LinearCombinationISJ_Li1EffLNS1K_9ScaleType4KindE0ELNS_15FloatRoundStyleE2ESJ_EENS1_15EpilogueDefaultEEEEEvvEEEEvNT_6ParamsE --------------------------
	.section	.text._ZN7cutlass13device_kernelINS_4gemm6kernel13GemmUniversalIN4cute5tupleIJiiiiEEENS1_10collective13CollectiveMmaINS1_37MainloopSm90TmaGmmaWarpSpecializedFP8ILi13ENS5_IJNS4_1CILi1EEESB_SB_EEENS1_35KernelTmaWarpSpecializedCooperativeEEENS5_IJNSA_ILi192EEENSA_ILi80EEENSA_ILi64EEEEEENS_12float_e4m3_tENS5_IJlSB_lEEESJ_SK_NS4_8TiledMMAINS4_8MMA_AtomIJNS4_4SM904GMMA30MMA_64x16x32_F32E4M3E4M3_SS_TNILNSO_7ScaleInE1ELSQ_1EEEEEENS4_6LayoutINS5_IJNSA_ILi2EEESB_SB_EEENS5_IJSB_NSA_ILi0EEESW_EEEEENS5_IJNS4_10UnderscoreESZ_SZ_EEEEENS4_13SM90_TMA_LOADENS4_14ComposedLayoutINS4_7SwizzleILi2ELi4ELi3EEENS4_18smem_ptr_flag_bitsILi8EEENST_INS5_IJNSA_ILi8EEESH_EEENS5_IJSH_SB_EEEEEEEvNS4_8identityES12_S1C_vS1D_EENS_8epilogue10collective6detail29Sm90TmaWarpSpecializedAdapterINS1G_15DefaultEpilogueISJ_SK_SK_NS1F_6thread17LinearCombinationISJ_Li1EffLNS1K_9ScaleType4KindE0ELNS_15FloatRoundStyleE2ESJ_EENS1_15EpilogueDefaultEEEEEvvEEEEvNT_6ParamsE,"ax",@progbits
	.align	128
.text._ZN7cutlass13device_kernelINS_4gemm6kernel13GemmUniversalIN4cute5tupleIJiiiiEEENS1_10collective13CollectiveMmaINS1_37MainloopSm90TmaGmmaWarpSpecializedFP8ILi13ENS5_IJNS4_1CILi1EEESB_SB_EEENS1_35KernelTmaWarpSpecializedCooperativeEEENS5_IJNSA_ILi192EEENSA_ILi80EEENSA_ILi64EEEEEENS_12float_e4m3_tENS5_IJlSB_lEEESJ_SK_NS4_8TiledMMAINS4_8MMA_AtomIJNS4_4SM904GMMA30MMA_64x16x32_F32E4M3E4M3_SS_TNILNSO_7ScaleInE1ELSQ_1EEEEEENS4_6LayoutINS5_IJNSA_ILi2EEESB_SB_EEENS5_IJSB_NSA_ILi0EEESW_EEEEENS5_IJNS4_10UnderscoreESZ_SZ_EEEEENS4_13SM90_TMA_LOADENS4_14ComposedLayoutINS4_7SwizzleILi2ELi4ELi3EEENS4_18smem_ptr_flag_bitsILi8EEENST_INS5_IJNSA_ILi8EEESH_EEENS5_IJSH_SB_EEEEEEEvNS4_8identityES12_S1C_vS1D_EENS_8epilogue10collective6detail29Sm90TmaWarpSpecializedAdapterINS1G_15DefaultEpilogueISJ_SK_SK_NS1F_6thread17LinearCombinationISJ_Li1EffLNS1K_9ScaleType4KindE0ELNS_15FloatRoundStyleE2ESJ_EENS1_15EpilogueDefaultEEEEEvvEEEEvNT_6ParamsE:
        .type           _ZN7cutlass13device_kernelINS_4gemm6kernel13GemmUniversalIN4cute5tupleIJiiiiEEENS1_10collective13CollectiveMmaINS1_37MainloopSm90TmaGmmaWarpSpecializedFP8ILi13ENS5_IJNS4_1CILi1EEESB_SB_EEENS1_35KernelTmaWarpSpecializedCooperativeEEENS5_IJNSA_ILi192EEENSA_ILi80EEENSA_ILi64EEEEEENS_12float_e4m3_tENS5_IJlSB_lEEESJ_SK_NS4_8TiledMMAINS4_8MMA_AtomIJNS4_4SM904GMMA30MMA_64x16x32_F32E4M3E4M3_SS_TNILNSO_7ScaleInE1ELSQ_1EEEEEENS4_6LayoutINS5_IJNSA_ILi2EEESB_SB_EEENS5_IJSB_NSA_ILi0EEESW_EEEEENS5_IJNS4_10UnderscoreESZ_SZ_EEEEENS4_13SM90_TMA_LOADENS4_14ComposedLayoutINS4_7SwizzleILi2ELi4ELi3EEENS4_18smem_ptr_flag_bitsILi8EEENST_INS5_IJNSA_ILi8EEESH_EEENS5_IJSH_SB_EEEEEEEvNS4_8identityES12_S1C_vS1D_EENS_8epilogue10collective6detail29Sm90TmaWarpSpecializedAdapterINS1G_15DefaultEpilogueISJ_SK_SK_NS1F_6thread17LinearCombinationISJ_Li1EffLNS1K_9ScaleType4KindE0ELNS_15FloatRoundStyleE2ESJ_EENS1_15EpilogueDefaultEEEEEvvEEEEvNT_6ParamsE,@function
        .size           _ZN7cutlass13device_kernelINS_4gemm6kernel13GemmUniversalIN4cute5tupleIJiiiiEEENS1_10collective13CollectiveMmaINS1_37MainloopSm90TmaGmmaWarpSpecializedFP8ILi13ENS5_IJNS4_1CILi1EEESB_SB_EEENS1_35KernelTmaWarpSpecializedCooperativeEEENS5_IJNSA_ILi192EEENSA_ILi80EEENSA_ILi64EEEEEENS_12float_e4m3_tENS5_IJlSB_lEEESJ_SK_NS4_8TiledMMAINS4_8MMA_AtomIJNS4_4SM904GMMA30MMA_64x16x32_F32E4M3E4M3_SS_TNILNSO_7ScaleInE1ELSQ_1EEEEEENS4_6LayoutINS5_IJNSA_ILi2EEESB_SB_EEENS5_IJSB_NSA_ILi0EEESW_EEEEENS5_IJNS4_10UnderscoreESZ_SZ_EEEEENS4_13SM90_TMA_LOADENS4_14ComposedLayoutINS4_7SwizzleILi2ELi4ELi3EEENS4_18smem_ptr_flag_bitsILi8EEENST_INS5_IJNSA_ILi8EEESH_EEENS5_IJSH_SB_EEEEEEEvNS4_8identityES12_S1C_vS1D_EENS_8epilogue10collective6detail29Sm90TmaWarpSpecializedAdapterINS1G_15DefaultEpilogueISJ_SK_SK_NS1F_6thread17LinearCombinationISJ_Li1EffLNS1K_9ScaleType4KindE0ELNS_15FloatRoundStyleE2ESJ_EENS1_15EpilogueDefaultEEEEEvvEEEEvNT_6ParamsE,(.L_x_252 - _ZN7cutlass13device_kernelINS_4gemm6kernel13GemmUniversalIN4cute5tupleIJiiiiEEENS1_10collective13CollectiveMmaINS1_37MainloopSm90TmaGmmaWarpSpecializedFP8ILi13ENS5_IJNS4_1CILi1EEESB_SB_EEENS1_35KernelTmaWarpSpecializedCooperativeEEENS5_IJNSA_ILi192EEENSA_ILi80EEENSA_ILi64EEEEEENS_12float_e4m3_tENS5_IJlSB_lEEESJ_SK_NS4_8TiledMMAINS4_8MMA_AtomIJNS4_4SM904GMMA30MMA_64x16x32_F32E4M3E4M3_SS_TNILNSO_7ScaleInE1ELSQ_1EEEEEENS4_6LayoutINS5_IJNSA_ILi2EEESB_SB_EEENS5_IJSB_NSA_ILi0EEESW_EEEEENS5_IJNS4_10UnderscoreESZ_SZ_EEEEENS4_13SM90_TMA_LOADENS4_14ComposedLayoutINS4_7SwizzleILi2ELi4ELi3EEENS4_18smem_ptr_flag_bitsILi8EEENST_INS5_IJNSA_ILi8EEESH_EEENS5_IJSH_SB_EEEEEEEvNS4_8identityES12_S1C_vS1D_EENS_8epilogue10collective6detail29Sm90TmaWarpSpecializedAdapterINS1G_15DefaultEpilogueISJ_SK_SK_NS1F_6thread17LinearCombinationISJ_Li1EffLNS1K_9ScaleType4KindE0ELNS_15FloatRoundStyleE2ESJ_EENS1_15EpilogueDefaultEEEEEvvEEEEvNT_6ParamsE)
        .other          _ZN7cutlass13device_kernelINS_4gemm6kernel13GemmUniversalIN4cute5tupleIJiiiiEEENS1_10collective13CollectiveMmaINS1_37MainloopSm90TmaGmmaWarpSpecializedFP8ILi13ENS5_IJNS4_1CILi1EEESB_SB_EEENS1_35KernelTmaWarpSpecializedCooperativeEEENS5_IJNSA_ILi192EEENSA_ILi80EEENSA_ILi64EEEEEENS_12float_e4m3_tENS5_IJlSB_lEEESJ_SK_NS4_8TiledMMAINS4_8MMA_AtomIJNS4_4SM904GMMA30MMA_64x16x32_F32E4M3E4M3_SS_TNILNSO_7ScaleInE1ELSQ_1EEEEEENS4_6LayoutINS5_IJNSA_ILi2EEESB_SB_EEENS5_IJSB_NSA_ILi0EEESW_EEEEENS5_IJNS4_10UnderscoreESZ_SZ_EEEEENS4_13SM90_TMA_LOADENS4_14ComposedLayoutINS4_7SwizzleILi2ELi4ELi3EEENS4_18smem_ptr_flag_bitsILi8EEENST_INS5_IJNSA_ILi8EEESH_EEENS5_IJSH_SB_EEEEEEEvNS4_8identityES12_S1C_vS1D_EENS_8epilogue10collective6detail29Sm90TmaWarpSpecializedAdapterINS1G_15DefaultEpilogueISJ_SK_SK_NS1F_6thread17LinearCombinationISJ_Li1EffLNS1K_9ScaleType4KindE0ELNS_15FloatRoundStyleE2ESJ_EENS1_15EpilogueDefaultEEEEEvvEEEEvNT_6ParamsE,@"STO_CUDA_ENTRY STV_DEFAULT"
_ZN7cutlass13device_kernelINS_4gemm6kernel13GemmUniversalIN4cute5tupleIJiiiiEEENS1_10collective13CollectiveMmaINS1_37MainloopSm90TmaGmmaWarpSpecializedFP8ILi13ENS5_IJNS4_1CILi1EEESB_SB_EEENS1_35KernelTmaWarpSpecializedCooperativeEEENS5_IJNSA_ILi192EEENSA_ILi80EEENSA_ILi64EEEEEENS_12float_e4m3_tENS5_IJlSB_lEEESJ_SK_NS4_8TiledMMAINS4_8MMA_AtomIJNS4_4SM904GMMA30MMA_64x16x32_F32E4M3E4M3_SS_TNILNSO_7ScaleInE1ELSQ_1EEEEEENS4_6LayoutINS5_IJNSA_ILi2EEESB_SB_EEENS5_IJSB_NSA_ILi0EEESW_EEEEENS5_IJNS4_10UnderscoreESZ_SZ_EEEEENS4_13SM90_TMA_LOADENS4_14ComposedLayoutINS4_7SwizzleILi2ELi4ELi3EEENS4_18smem_ptr_flag_bitsILi8EEENST_INS5_IJNSA_ILi8EEESH_EEENS5_IJSH_SB_EEEEEEEvNS4_8identityES12_S1C_vS1D_EENS_8epilogue10collective6detail29Sm90TmaWarpSpecializedAdapterINS1G_15DefaultEpilogueISJ_SK_SK_NS1F_6thread17LinearCombinationISJ_Li1EffLNS1K_9ScaleType4KindE0ELNS_15FloatRoundStyleE2ESJ_EENS1_15EpilogueDefaultEEEEEvvEEEEvNT_6ParamsE:
[----:B------:R-:W-:Y:S01]  /*0000*/  LDC R1, c[0x0][0x28] ;  /* 0x00000a00ff017b82 */ /* 0x000fe20000000800 */
[----:B------:R-:W0:Y:S01]  /*0010*/  S2R R0, SR_TID.X ;  /* 0x0000000000007919 */ /* 0x000e220000002100 */
[----:B------:R-:W-:Y:S01]  /*0020*/  ELECT P0, URZ, PT ;  /* 0x00000000003f782f */ /* 0x000fe20003800000 */
[----:B------:R-:W-:Y:S01]  /*0030*/  BSSY B0, `(.L_x_0) ;  /* 0x0000015000007945 */ /* 0x000fe20003800000 */
[--C-:B0-----:R-:W-:Y:S02]  /*0040*/  SHF.R.U32.HI R2, RZ, 0x5, R0.reuse ;  /* 0x00000005ff027819 */ /* 0x101fe40000011600 */
[----:B------:R-:W-:-:S03]  /*0050*/  SHF.R.U32.HI R3, RZ, 0x7, R0 ;  /* 0x00000007ff037819 */ /* 0x000fc60000011600 */
[----:B------:R-:W0:Y:S04]  /*0060*/  SHFL.IDX PT, R4, R2, RZ, 0x1f ;  /* 0x00001fff02047589 */ /* 0x000e2800000e0000 */
[----:B------:R-:W1:Y:S01]  /*0070*/  SHFL.IDX PT, R3, R3, RZ, 0x1f ;  /* 0x00001fff03037589 */ /* 0x000e6200000e0000 */
[----:B0-----:R-:W-:Y:S02]  /*0080*/  R2UR UR4, R4 ;  /* 0x00000000040472ca */ /* 0x001fe400000e0000 */
[----:B-1----:R-:W-:-:S11]  /*0090*/  R2UR UR8, R3 ;  /* 0x00000000030872ca */ /* 0x002fd600000e0000 */
[----:B------:R-:W-:Y:S02]  /*00a0*/  USHF.R.S32.HI UR5, URZ, 0x1f, UR4 ;  /* 0x0000001f3f057899 */ /* 0x000fe40008011404 */
[----:B------:R-:W-:Y:S02]  /*00b0*/  ISETP.NE.OR P0, PT, RZ, UR4, !P0 ;  /* 0x00000004ff007c0c */ /* 0x000fe4000c705670 */
[----:B------:R-:W-:-:S04]  /*00c0*/  ULEA.HI UR5, UR5, UR4, URZ, 0x2 ;  /* 0x0000000405057291 */ /* 0x000fc8000f8f103f */
[----:B------:R-:W-:-:S04]  /*00d0*/  ULOP3.LUT UR5, UR5, 0xfffffffc, URZ, 0xc0, !UPT ;  /* 0xfffffffc05057892 */ /* 0x000fc8000f8ec03f */
[----:B------:R-:W-:-:S03]  /*00e0*/  UIADD3 UR6, UR4, -UR5, URZ ;  /* 0x8000000504067290 */ /* 0x000fc6000fffe03f */
[----:B------:R-:W-:Y:S09]  /*00f0*/  @P0 BRA `(.L_x_1) ;  /* 0x0000000000200947 */ /* 0x000ff20003800000 */
[----:B------:R-:W-:Y:S02]  /*0100*/  ULDC.64 UR4, c[0x0][0x198] ;  /* 0x0000660000047ab9 */ /* 0x000fe40000000a00 */
[----:B------:R-:W-:Y:S02]  /*0110*/  UIADD3 UR10, UP0, UR4, 0xf0, URZ ;  /* 0x000000f0040a7890 */ /* 0x000fe4000ff1e03f */
[----:B------:R-:W-:Y:S02]  /*0120*/  UIADD3 UR4, UP1, UR4, 0x1f0, URZ ;  /* 0x000001f004047890 */ /* 0x000fe4000ff3e03f */
[----:B------:R-:W-:Y:S02]  /*0130*/  UIADD3.X UR11, URZ, UR5, URZ, UP0, !UPT ;  /* 0x000000053f0b7290 */ /* 0x000fe400087fe43f */
[----:B------:R-:W-:-:S07]  /*0140*/  UIADD3.X UR5, URZ, UR5, URZ, UP1, !UPT ;  /* 0x000000053f057290 */ /* 0x000fce0008ffe43f */
[----:B------:R0:W-:Y:S02]  /*0150*/  UTMACCTL.PF [UR10] ;  /* 0x000000000a0079b9 */ /* 0x0001e40008040000 */
[----:B------:R0:W-:Y:S02]  /*0160*/  UTMACCTL.PF [UR4] ;  /* 0x00000000040079b9 */ /* 0x0001e40008040000 */
[----:B0-----:R-:W-:Y:S01]  /*0170*/  NOP ;  /* 0x0000000000007918 */ /* 0x001fe20000000000 */
.L_x_1:
[----:B------:R-:W-:Y:S05]  /*0180*/  BSYNC B0 ;  /* 0x0000000000007941 */ /* 0x000fea0003800000 */
.L_x_0:
[----:B------:R-:W0:Y:S01]  /*0190*/  SHFL.IDX PT, R3, R2, RZ, 0x1f ;  /* 0x00001fff02037589 */ /* 0x000e2200000e0000 */
[----:B------:R-:W-:Y:S01]  /*01a0*/  UISETP.NE.AND UP0, UPT, UR6, 0x3, UPT ;  /* 0x000000030600788c */ /* 0x000fe2000bf05270 */
[----:B------:R-:W-:Y:S01]  /*01b0*/  ISETP.NE.AND P1, PT, RZ, UR8, PT ;  /* 0x00000008ff007c0c */ /* 0x000fe2000bf25270 */
[----:B------:R-:W-:Y:S02]  /*01c0*/  UIADD3 UR11, UR8, -0x1, URZ ;  /* 0xffffffff080b7890 */ /* 0x000fe4000fffe03f */
[----:B------:R-:W-:Y:S02]  /*01d0*/  UISETP.EQ.OR UP0, UPT, UR6, URZ, !UP0 ;  /* 0x0000003f0600728c */ /* 0x000fe4000c702670 */
[----:B------:R-:W-:Y:S02]  /*01e0*/  UISETP.GE.U32.AND UP1, UPT, UR11, 0x2, UPT ;  /* 0x000000020b00788c */ /* 0x000fe4000bf26070 */
[----:B------:R-:W-:-:S04]  /*01f0*/  UISETP.EQ.AND UP0, UPT, UR8, URZ, UP0 ;  /* 0x0000003f0800728c */ /* 0x000fc80008702270 */
[----:B------:R-:W-:-:S04]  /*0200*/  USEL UR7, URZ, 0x1, !UP0 ;  /* 0x000000013f077887 */ /* 0x000fc8000c000000 */
[----:B------:R-:W-:Y:S01]  /*0210*/  USEL UR7, UR7, 0x2, UP1 ;  /* 0x0000000207077887 */ /* 0x000fe20008800000 */
[----:B0-----:R-:W-:-:S13]  /*0220*/  ISETP.NE.AND P0, PT, R3, RZ, PT ;  /* 0x000000ff0300720c */ /* 0x001fda0003f05270 */
[----:B------:R-:W-:Y:S05]  /*0230*/  @P0 BRA `(.L_x_2) ;  /* 0x0000000000ac0947 */ /* 0x000fea0003800000 */
[----:B------:R-:W-:Y:S01]  /*0240*/  ELECT P0, URZ, PT ;  /* 0x00000000003f782f */ /* 0x000fe20003800000 */
[----:B------:R-:W-:-:S12]  /*0250*/  BSSY B0, `(.L_x_2) ;  /* 0x0000029000007945 */ /* 0x000fd80003800000 */
[----:B------:R-:W-:Y:S05]  /*0260*/  @!P0 BRA `(.L_x_3) ;  /* 0x00000000009c8947 */ /* 0x000fea0003800000 */
[----:B------:R-:W0:Y:S01]  /*0270*/  S2UR UR10, SR_CgaCtaId ;  /* 0x00000000000a79c3 */ /* 0x000e220000008800 */
[----:B------:R-:W-:Y:S01]  /*0280*/  UMOV UR4, 0x400 ;  /* 0x0000040000047882 */ /* 0x000fe20000000000 */
[----:B------:R-:W-:Y:S01]  /*0290*/  UMOV UR5, 0x1 ;  /* 0x0000000100057882 */ /* 0x000fe20000000000 */
[----:B------:R-:W-:Y:S02]  /*02a0*/  UMOV UR8, 0x100 ;  /* 0x0000010000087882 */ /* 0x000fe40000000000 */
[----:B------:R-:W-:-:S04]  /*02b0*/  UIADD3 UR8, -UR8, 0x100000, URZ ;  /* 0x0010000008087890 */ /* 0x000fc8000fffe13f */
[----:B------:R-:W-:Y:S02]  /*02c0*/  USHF.L.U32 UR9, UR8, 0xb, URZ ;  /* 0x0000000b08097899 */ /* 0x000fe4000800063f */
[----:B------:R-:W-:Y:S02]  /*02d0*/  USHF.L.U32 UR8, UR8, 0x1, URZ ;  /* 0x0000000108087899 */ /* 0x000fe4000800063f */
[----:B0-----:R-:W-:Y:S02]  /*02e0*/  ULEA UR10, UR10, UR4, 0x18 ;  /* 0x000000040a0a7291 */ /* 0x001fe4000f8ec03f */
[----:B------:R-:W-:-:S04]  /*02f0*/  UIADD3 UR4, -UR5, 0x100000, URZ ;  /* 0x0010000005047890 */ /* 0x000fc8000fffe13f */
[----:B------:R-:W-:Y:S02]  /*0300*/  USHF.L.U32 UR5, UR4, 0xb, URZ ;  /* 0x0000000b04057899 */ /* 0x000fe4000800063f */
[----:B------:R-:W-:Y:S01]  /*0310*/  USHF.L.U32 UR4, UR4, 0x1, URZ ;  /* 0x0000000104047899 */ /* 0x000fe2000800063f */
[----:B------:R-:W0:Y:S11]  /*0320*/  FENCE.VIEW.ASYNC.S ;  /* 0x00000000000073c6 */ /* 0x000e360000000000 */
[----:B0-----:R0:W1:Y:S01]  /*0330*/  SYNCS.EXCH.64 URZ, [UR10], UR4 ;  /* 0x000000040a3f75b2 */ /* 0x0010620008000100 */
[----:B------:R0:W2:Y:S01]  /*0340*/  SYNCS.EXCH.64 URZ, [UR10+0x68], UR8 ;  /* 0x000068080a3f75b2 */ /* 0x0000a20008000100 */
[----:B------:R0:W3:Y:S01]  /*0350*/  SYNCS.EXCH.64 URZ, [UR10+0x8], UR4 ;  /* 0x000008040a3f75b2 */ /* 0x0000e20008000100 */
[----:B------:R0:W4:Y:S01]  /*0360*/  SYNCS.EXCH.64 URZ, [UR10+0x70], UR8 ;  /* 0x000070080a3f75b2 */ /* 0x0001220008000100 */
[----:B------:R0:W0:Y:S01]  /*0370*/  SYNCS.EXCH.64 URZ, [UR10+0x10], UR4 ;  /* 0x000010040a3f75b2 */ /* 0x0000220008000100 */
        /* <DEDUP_REMOVED lines=21> */
[----:B-123--:R-:W-:Y:S01]  /*04d0*/  NOP ;  /* 0x0000000000007918 */ /* 0x00efe20000000000 */
.L_x_3:
[----:B0-----:R-:W-:Y:S05]  /*04e0*/  BSYNC B0 ;  /* 0x0000000000007941 */ /* 0x001fea0003800000 */
.L_x_2:
[----:B------:R-:W0:Y:S01]  /*04f0*/  SHFL.IDX PT, R2, R2, RZ, 0x1f ;  /* 0x00001fff02027589 */ /* 0x000e2200000e0000 */
[----:B------:R-:W1:Y:S01]  /*0500*/  LDC R3, c[0x0][0x65c] ;  /* 0x00019700ff037b82 */ /* 0x000e620000000800 */
[----:B------:R-:W-:Y:S01]  /*0510*/  ELECT P0, URZ, PT ;  /* 0x00000000003f782f */ /* 0x000fe20003800000 */
[----:B------:R-:W-:Y:S01]  /*0520*/  NOP ;  /* 0x0000000000007918 */ /* 0x000fe20000000000 */
[----:B------:R-:W2:Y:S01]  /*0530*/  S2R R8, SR_CTAID.Y ;  /* 0x0000000000087919 */ /* 0x000ea20000002600 */
[----:B------:R-:W-:Y:S01]  /*0540*/  UMOV UR4, 0x20 ;  /* 0x0000002000047882 */ /* 0x000fe20000000000 */
[----:B------:R-:W-:Y:S01]  /*0550*/  NOP ;  /* 0x0000000000007918 */ /* 0x000fe20000000000 */
[----:B------:R-:W3:Y:S01]  /*0560*/  S2R R6, SR_CTAID.X ;  /* 0x0000000000067919 */ /* 0x000ee20000002500 */
[----:B0-----:R-:W-:Y:S02]  /*0570*/  ISETP.NE.OR P0, PT, R2, RZ, !P0 ;  /* 0x000000ff0200720c */ /* 0x001fe40004705670 */
[----:B-1----:R-:W-:-:S11]  /*0580*/  ISETP.NE.AND P4, PT, R3, 0x1, PT ;  /* 0x000000010300780c */ /* 0x002fd60003f85270 */
[----:B------:R-:W-:Y:S01]  /*0590*/  VOTEU.ALL UP0, P0 ;  /* 0x00000000003f7886 */ /* 0x000fe20000000000 */
[----:B------:R-:W-:Y:S01]  /*05a0*/  VOTEU.ALL UP1, P0 ;  /* 0x00000000003f7886 */ /* 0x000fe20000020000 */
[----:B------:R-:W3:Y:S01]  /*05b0*/  @P4 LDC R7, c[0x0][0x10] ;  /* 0x00000400ff074b82 */ /* 0x000ee20000000800 */
[----:B--2---:R-:W-:Y:S02]  /*05c0*/  @P4 IMAD.MOV.U32 R2, RZ, RZ, R8 ;  /* 0x000000ffff024224 */ /* 0x004fe400078e0008 */
[----:B------:R-:W-:Y:S01]  /*05d0*/  @!UP0 UMOV UR8, 0x400 ;  /* 0x0000040000088882 */ /* 0x000fe20000000000 */
[----:B------:R-:W-:-:S04]  /*05e0*/  @!UP0 UIADD3 UR4, -UR4, 0x100000, URZ ;  /* 0x0010000004048890 */ /* 0x000fc8000fffe13f */
[----:B------:R-:W-:Y:S02]  /*05f0*/  @!UP0 USHF.L.U32 UR5, UR4, 0xb, URZ ;  /* 0x0000000b04058899 */ /* 0x000fe4000800063f */
[----:B------:R-:W-:Y:S01]  /*0600*/  @!UP0 USHF.L.U32 UR4, UR4, 0x1, URZ ;  /* 0x0000000104048899 */ /* 0x000fe2000800063f */
[----:B------:R-:W-:Y:S02]  /*0610*/  @P4 IMAD.MOV.U32 R3, RZ, RZ, RZ ;  /* 0x000000ffff034224 */ /* 0x000fe400078e00ff */
[----:B------:R-:W-:Y:S01]  /*0620*/  @P4 IMAD.MOV.U32 R9, RZ, RZ, RZ ;  /* 0x000000ffff094224 */ /* 0x000fe200078e00ff */
[----:B------:R-:W0:Y:S08]  /*0630*/  @!UP0 S2UR UR9, SR_CgaCtaId ;  /* 0x00000000000989c3 */ /* 0x000e300000008800 */
[----:B------:R-:W1:Y:S01]  /*0640*/  @!P4 LDC R5, c[0x0][0xc] ;  /* 0x00000300ff05cb82 */ /* 0x000e620000000800 */
[----:B---3--:R-:W-:-:S04]  /*0650*/  @P4 IMAD.WIDE.U32 R2, R6, R7, R2 ;  /* 0x0000000706024225 */ /* 0x008fc800078e0002 */
[----:B------:R-:W-:Y:S02]  /*0660*/  IMAD.MOV.U32 R7, RZ, RZ, RZ ;  /* 0x000000ffff077224 */ /* 0x000fe400078e00ff */
[----:B------:R-:W-:Y:S01]  /*0670*/  @P4 IMAD.IADD R3, R3, 0x1, R9 ;  /* 0x0000000103034824 */ /* 0x000fe200078e0209 */
[----:B0-----:R-:W-:Y:S01]  /*0680*/  @!UP0 ULEA UR8, UR9, UR8, 0x18 ;  /* 0x0000000809088291 */ /* 0x001fe2000f8ec03f */
[----:B------:R-:W-:Y:S01]  /*0690*/  VOTEU.ALL UP0, P0 ;  /* 0x00000000003f7886 */ /* 0x000fe20000000000 */
[----:B-1----:R-:W-:Y:S01]  /*06a0*/  @!P4 IMAD.WIDE.U32 R4, R5, R8, R6 ;  /* 0x000000080504c225 */ /* 0x002fe200078e0006 */
[----:B------:R-:W0:Y:S09]  /*06b0*/  FENCE.VIEW.ASYNC.S ;  /* 0x00000000000073c6 */ /* 0x000e320000000000 */
[----:B0-----:R0:W4:Y:S01]  /*06c0*/  @!UP0 SYNCS.EXCH.64 URZ, [UR8+0xe0], UR4 ;  /* 0x0000e004083f85b2 */ /* 0x0011220008000100 */
[----:B------:R-:W-:-:S02]  /*06d0*/  @!P4 IMAD.MOV.U32 R2, RZ, RZ, R4 ;  /* 0x000000ffff02c224 */ /* 0x000fc400078e0004 */
[----:B------:R-:W-:Y:S01]  /*06e0*/  @!P4 IMAD.MOV.U32 R3, RZ, RZ, R5 ;  /* 0x000000ffff03c224 */ /* 0x000fe200078e0005 */
[----:B------:R0:W4:Y:S01]  /*06f0*/  @!UP1 SYNCS.EXCH.64 URZ, [UR8+0xe8], UR4 ;  /* 0x0000e804083f95b2 */ /* 0x0001220008000100 */
[----:B------:R-:W-:Y:S01]  /*0700*/  NOP ;  /* 0x0000000000007918 */ /* 0x000fe20000000000 */
[----:B----4-:R-:W-:Y:S06]  /*0710*/  BAR.SYNC.DEFER_BLOCKING 0x0 ;  /* 0x0000000000007b1d */ /* 0x010fec0000010000 */
[----:B------:R-:W-:Y:S05]  /*0720*/  @!P1 BRA `(.L_x_4) ;  /* 0x0000009400a09947 */ /* 0x000fea0003800000 */
[----:B------:R-:W-:-:S06]  /*0730*/  UISETP.GT.U32.AND UP0, UPT, UR11, 0x1, UPT ;  /* 0x000000010b00788c */ /* 0x000fcc000bf04070 */
[----:B------:R-:W-:-:S13]  /*0740*/  PLOP3.LUT P0, PT, PT, PT, UP0, 0x80, 0x0 ;  /* 0x000000000000781c */ /* 0x000fda0003f0f008 */
[----:B0-----:R-:W-:Y:S05]  /*0750*/  @P0 EXIT ;  /* 0x000000000000094d */ /* 0x001fea0003800000 */
[----:B------:R-:W-:Y:S01]  /*0760*/  ULDC.64 UR4, c[0x0][0x650] ;  /* 0x0001940000047ab9 */ /* 0x000fe20000000a00 */
[----:B------:R-:W-:Y:S01]  /*0770*/  UMOV UR14, 0xffffffff ;  /* 0xffffffff000e7882 */ /* 0x000fe20000000000 */
[----:B------:R-:W-:Y:S01]  /*0780*/  ISETP.GE.U32.AND P0, PT, R2, UR4, PT ;  /* 0x0000000402007c0c */ /* 0x000fe2000bf06070 */
[----:B------:R-:W-:Y:S01]  /*0790*/  IMAD.MOV.U32 R4, RZ, RZ, -0x1 ;  /* 0xffffffffff047424 */ /* 0x000fe200078e00ff */
[----:B------:R-:W-:Y:S01]  /*07a0*/  PRMT R9, RZ, 0x7610, R9 ;  /* 0x00007610ff097816 */ /* 0x000fe20000000009 */
[----:B------:R-:W-:Y:S01]  /*07b0*/  IMAD.MOV.U32 R5, RZ, RZ, -0x1 ;  /* 0xffffffffff057424 */ /* 0x000fe200078e00ff */
[----:B------:R-:W-:-:S13]  /*07c0*/  ISETP.GE.U32.AND.EX P0, PT, R3, UR5, PT, P0 ;  /* 0x0000000503007c0c */ /* 0x000fda000bf06100 */
[----:B------:R-:W-:Y:S05]  /*07d0*/  @P0 BRA `(.L_x_5) ;  /* 0x0000000400600947 */ /* 0x000fea0003800000 */
[----:B------:R-:W0:Y:S01]  /*07e0*/  LDC.64 R16, c[0x0][0x628] ;  /* 0x00018a00ff107b82 */ /* 0x000e220000000a00 */
[----:B------:R-:W-:Y:S02]  /*07f0*/  IMAD.MOV.U32 R4, RZ, RZ, R2 ;  /* 0x000000ffff047224 */ /* 0x000fe400078e0002 */
[----:B------:R-:W-:-:S05]  /*0800*/  IMAD.MOV.U32 R5, RZ, RZ, R3 ;  /* 0x000000ffff057224 */ /* 0x000fca00078e0003 */
[----:B------:R-:W1:Y:S08]  /*0810*/  LDC R14, c[0x0][0x630] ;  /* 0x00018c00ff0e7b82 */ /* 0x000e700000000800 */
[----:B------:R-:W2:Y:S01]  /*0820*/  LDC.64 R18, c[0x0][0x620] ;  /* 0x00018800ff127b82 */ /* 0x000ea20000000a00 */
[----:B0-----:R-:W-:-:S04]  /*0830*/  ISETP.NE.U32.AND P0, PT, R16, RZ, PT ;  /* 0x000000ff1000720c */ /* 0x001fc80003f05070 */
[----:B------:R-:W-:-:S13]  /*0840*/  ISETP.NE.AND.EX P0, PT, R17, RZ, PT, P0 ;  /* 0x000000ff1100720c */ /* 0x000fda0003f05300 */
[----:B-12---:R-:W-:Y:S05]  /*0850*/  @!P0 BRA `(.L_x_6) ;  /* 0x0000000000288947 */ /* 0x006fea0003800000 */
[----:B------:R-:W0:Y:S02]  /*0860*/  LDC R9, c[0x0][0x634] ;  /* 0x00018d00ff097b82 */ /* 0x000e240000000800 */
[----:B0-----:R-:W-:-:S05]  /*0870*/  IADD3 R9, P0, R2, R9, RZ ;  /* 0x0000000902097210 */ /* 0x001fca0007f1e0ff */
[----:B------:R-:W-:-:S04]  /*0880*/  IMAD.X R15, RZ, RZ, R3, P0 ;  /* 0x000000ffff0f7224 */ /* 0x000fc800000e0603 */
[----:B------:R-:W-:-:S04]  /*0890*/  IMAD.WIDE.U32 R4, R15, R16, RZ ;  /* 0x000000100f047225 */ /* 0x000fc800078e00ff */
[----:B------:R-:W-:-:S04]  /*08a0*/  IMAD.WIDE.U32 R10, P0, R9, R17, R4 ;  /* 0x00000011090a7225 */ /* 0x000fc80007800004 */
[----:B------:R-:W-:-:S04]  /*08b0*/  IMAD.WIDE.U32 R4, R9, R16, RZ ;  /* 0x0000001009047225 */ /* 0x000fc800078e00ff */
[----:B------:R-:W-:Y:S01]  /*08c0*/  IMAD.X R13, RZ, RZ, RZ, P0 ;  /* 0x000000ffff0d7224 */ /* 0x000fe200000e06ff */
[----:B------:R-:W-:Y:S01]  /*08d0*/  IADD3 RZ, P0, R5, R10, RZ ;  /* 0x0000000a05ff7210 */ /* 0x000fe20007f1e0ff */
[----:B------:R-:W-:-:S04]  /*08e0*/  IMAD.MOV.U32 R12, RZ, RZ, R11 ;  /* 0x000000ffff0c7224 */ /* 0x000fc800078e000b */
[----:B------:R-:W-:-:S08]  /*08f0*/  IMAD.WIDE.U32.X R4, R15, R17, R12, P0 ;  /* 0x000000110f047225 */ /* 0x000fd000000e040c */
.L_x_6:
[-CC-:B------:R-:W-:Y:S01]  /*0900*/  SHF.R.U64 R25, R4, R14.reuse, R5.reuse ;  /* 0x0000000e04197219 */ /* 0x180fe20000001205 */
[----:B------:R-:W0:Y:S01]  /*0910*/  LDC.64 R20, c[0x0][0x640] ;  /* 0x00019000ff147b82 */ /* 0x000e220000000a00 */
[----:B------:R-:W-:Y:S01]  /*0920*/  SHF.R.U32.HI R5, RZ, R14, R5 ;  /* 0x0000000eff057219 */ /* 0x000fe20000011605 */
[----:B------:R-:W-:Y:S01]  /*0930*/  ULDC UR4, c[0x0][0x150] ;  /* 0x0000540000047ab9 */ /* 0x000fe20000000800 */
[----:B------:R-:W-:Y:S02]  /*0940*/  IADD3 R11, P0, RZ, -R25, RZ ;  /* 0x80000019ff0b7210 */ /* 0x000fe40007f1e0ff */
[----:B------:R-:W-:-:S03]  /*0950*/  I2FP.F32.U32 R4, R6 ;  /* 0x0000000600047245 */ /* 0x000fc60000201000 */
[----:B------:R-:W1:Y:S01]  /*0960*/  LDC R12, c[0x0][0x618] ;  /* 0x00018600ff0c7b82 */ /* 0x000e620000000800 */
[----:B------:R-:W-:Y:S02]  /*0970*/  IMAD.X R13, RZ, RZ, ~R5, P0 ;  /* 0x000000ffff0d7224 */ /* 0x000fe400000e0e05 */
[----:B------:R-:W-:Y:S01]  /*0980*/  FMUL R7, R4, UR4 ;  /* 0x0000000404077c20 */ /* 0x000fe20008400000 */
[----:B------:R-:W-:Y:S01]  /*0990*/  IMAD.WIDE.U32 R4, R11, R18, R2 ;  /* 0x000000120b047225 */ /* 0x000fe200078e0002 */
[----:B------:R-:W-:-:S03]  /*09a0*/  ULDC UR4, c[0x0][0x154] ;  /* 0x0000550000047ab9 */ /* 0x000fc60000000800 */
[----:B------:R-:W-:Y:S01]  /*09b0*/  IMAD R10, R13, R18, RZ ;  /* 0x000000120d0a7224 */ /* 0x000fe200078e02ff */
[----:B------:R-:W2:Y:S01]  /*09c0*/  LDC R9, c[0x0][0x144] ;  /* 0x00005100ff097b82 */ /* 0x000ea20000000800 */
[----:B------:R-:W3:Y:S02]  /*09d0*/  F2I.U32.TRUNC.NTZ R7, R7 ;  /* 0x0000000700077305 */ /* 0x000ee4000020f000 */
[----:B------:R-:W-:-:S04]  /*09e0*/  IMAD R11, R11, R19, R10 ;  /* 0x000000130b0b7224 */ /* 0x000fc800078e020a */
[----:B------:R-:W-:Y:S01]  /*09f0*/  IMAD.IADD R5, R5, 0x1, R11 ;  /* 0x0000000105057824 */ /* 0x000fe200078e020b */
[----:B------:R-:W4:Y:S01]  /*0a00*/  LDC R14, c[0x0][0x608] ;  /* 0x00018200ff0e7b82 */ /* 0x000f220000000800 */
[----:B0-----:R-:W-:-:S04]  /*0a10*/  ISETP.NE.U32.AND P0, PT, R20, RZ, PT ;  /* 0x000000ff1400720c */ /* 0x001fc80003f05070 */
[----:B------:R-:W-:-:S03]  /*0a20*/  ISETP.NE.AND.EX P0, PT, R21, RZ, PT, P0 ;  /* 0x000000ff1500720c */ /* 0x000fc60003f05300 */
[----:B------:R-:W0:Y:S01]  /*0a30*/  LDC R13, c[0x0][0x658] ;  /* 0x00019600ff0d7b82 */ /* 0x000e220000000800 */
[----:B-1----:R-:W-:Y:S01]  /*0a40*/  SHF.R.U64 R16, R4, R12, R5 ;  /* 0x0000000c04107219 */ /* 0x002fe20000001205 */
[----:B---3--:R-:W-:Y:S01]  /*0a50*/  IMAD.MOV R10, RZ, RZ, -R7 ;  /* 0x000000ffff0a7224 */ /* 0x008fe200078e0a07 */
[----:B------:R-:W-:Y:S02]  /*0a60*/  I2FP.F32.U32 R4, R8 ;  /* 0x0000000800047245 */ /* 0x000fe40000201000 */
[----:B------:R-:W-:Y:S01]  /*0a70*/  SHF.R.U32.HI R7, RZ, R12, R5 ;  /* 0x0000000cff077219 */ /* 0x000fe20000011605 */
[----:B------:R-:W-:Y:S02]  /*0a80*/  IMAD.MOV.U32 R12, RZ, RZ, 0x1 ;  /* 0x00000001ff0c7424 */ /* 0x000fe400078e00ff */
[----:B------:R-:W1:Y:S01]  /*0a90*/  LDC R15, c[0x0][0x148] ;  /* 0x00005200ff0f7b82 */ /* 0x000e620000000800 */
[----:B--2---:R-:W-:Y:S02]  /*0aa0*/  IMAD R9, R9, R10, R6 ;  /* 0x0000000a09097224 */ /* 0x004fe400078e0206 */
[----:B------:R-:W-:Y:S01]  /*0ab0*/  FMUL R5, R4, UR4 ;  /* 0x0000000404057c20 */ /* 0x000fe20008400000 */
[----:B------:R-:W-:-:S04]  /*0ac0*/  IMAD.MOV.U32 R4, RZ, RZ, -0x1 ;  /* 0xffffffffff047424 */ /* 0x000fc800078e00ff */
[----:B------:R-:W2:Y:S01]  /*0ad0*/  LDC R19, c[0x0][0x600] ;  /* 0x00018000ff137b82 */ /* 0x000ea20000000800 */
[-CC-:B----4-:R-:W-:Y:S02]  /*0ae0*/  SHF.R.U64 R24, R16, R14.reuse, R7.reuse ;  /* 0x0000000e10187219 */ /* 0x190fe40000001207 */
[----:B------:R-:W-:Y:S02]  /*0af0*/  SHF.R.U32.HI R6, RZ, R14, R7 ;  /* 0x0000000eff067219 */ /* 0x000fe40000011607 */
[----:B------:R3:W4:Y:S03]  /*0b00*/  F2I.U32.TRUNC.NTZ R14, R5 ;  /* 0x00000005000e7305 */ /* 0x000726000020f000 */
[----:B------:R-:W1:Y:S01]  /*0b10*/  LDC R18, c[0x0][0x648] ;  /* 0x00019200ff127b82 */ /* 0x000e620000000800 */
[-C--:B0-----:R-:W-:Y:S02]  /*0b20*/  SHF.R.U64 R26, R24, R13.reuse, R6 ;  /* 0x0000000d181a7219 */ /* 0x081fe40000001206 */
[----:B------:R-:W-:-:S02]  /*0b30*/  SHF.L.U32 R4, R4, R13, RZ ;  /* 0x0000000d04047219 */ /* 0x000fc400000006ff */
[-C--:B------:R-:W-:Y:S02]  /*0b40*/  SHF.R.U32.HI R6, RZ, R13.reuse, R6 ;  /* 0x0000000dff067219 */ /* 0x080fe40000011606 */
[----:B------:R-:W-:Y:S01]  /*0b50*/  SHF.L.U32 R12, R12, R13, RZ ;  /* 0x0000000d0c0c7219 */ /* 0x000fe200000006ff */
[----:B------:R-:W0:Y:S01]  /*0b60*/  LDC R23, c[0x0][0x638] ;  /* 0x00018e00ff177b82 */ /* 0x000e220000000800 */
[----:B------:R-:W-:Y:S01]  /*0b70*/  LOP3.LUT R13, RZ, R4, RZ, 0x33, !PT ;  /* 0x00000004ff0d7212 */ /* 0x000fe200078e33ff */
[----:B------:R-:W-:Y:S02]  /*0b80*/  IMAD.MOV.U32 R4, RZ, RZ, R26 ;  /* 0x000000ffff047224 */ /* 0x000fe400078e001a */
[----:B---3--:R-:W-:-:S04]  /*0b90*/  IMAD.MOV.U32 R5, RZ, RZ, R6 ;  /* 0x000000ffff057224 */ /* 0x008fc800078e0006 */
[----:B------:R-:W3:Y:S01]  /*0ba0*/  LDC R22, c[0x0][0x610] ;  /* 0x00018400ff167b82 */ /* 0x000ee20000000800 */
[----:B----4-:R-:W-:Y:S05]  /*0bb0*/  @!P0 BRA `(.L_x_7) ;  /* 0x0000000000288947 */ /* 0x010fea0003800000 */
[----:B------:R-:W4:Y:S02]  /*0bc0*/  LDC R11, c[0x0][0x64c] ;  /* 0x00019300ff0b7b82 */ /* 0x000f240000000800 */
[----:B----4-:R-:W-:-:S05]  /*0bd0*/  IADD3 R11, P0, R26, R11, RZ ;  /* 0x0000000b1a0b7210 */ /* 0x010fca0007f1e0ff */
        /* <DEDUP_REMOVED lines=8> */
.L_x_7:
[----:B-1----:R-:W-:Y:S01]  /*0c60*/  SHF.R.U64 R4, R4, R18, R5 ;  /* 0x0000001204047219 */ /* 0x002fe20000001205 */
[----:B--2---:R-:W-:Y:S01]  /*0c70*/  VIADD R5, R19, 0xffffffff ;  /* 0xffffffff13057836 */ /* 0x004fe20000000000 */
[----:B------:R-:W-:Y:S01]  /*0c80*/  LOP3.LUT R13, R24, R13, RZ, 0xc0, !PT ;  /* 0x0000000d180d7212 */ /* 0x000fe200078ec0ff */
[----:B------:R-:W-:Y:S01]  /*0c90*/  IMAD.MOV R14, RZ, RZ, -R14 ;  /* 0x000000ffff0e7224 */ /* 0x000fe200078e0a0e */
[----:B------:R-:W-:Y:S01]  /*0ca0*/  R2UR UR14, R25 ;  /* 0x00000000190e72ca */ /* 0x000fe200000e0000 */
[----:B------:R-:W-:Y:S01]  /*0cb0*/  IMAD.MOV R6, RZ, RZ, -R4 ;  /* 0x000000ffff067224 */ /* 0x000fe200078e0a04 */
[----:B------:R-:W-:Y:S01]  /*0cc0*/  LOP3.LUT R5, R16, R5, RZ, 0xc0, !PT ;  /* 0x0000000510057212 */ /* 0x000fe200078ec0ff */
[----:B------:R-:W-:Y:S02]  /*0cd0*/  IMAD R12, R12, R4, R13 ;  /* 0x000000040c0c7224 */ /* 0x000fe400078e020d */
[----:B------:R-:W-:Y:S02]  /*0ce0*/  @P4 IMAD R9, R15, R14, R8 ;  /* 0x0000000e0f094224 */ /* 0x000fe400078e0208 */
[----:B0-----:R-:W-:-:S02]  /*0cf0*/  IMAD R4, R6, R23, R26 ;  /* 0x0000001706047224 */ /* 0x001fc400078e021a */
[----:B---3--:R-:W-:Y:S02]  /*0d00*/  IMAD R9, R12, R22, R9 ;  /* 0x000000160c097224 */ /* 0x008fe400078e0209 */
[----:B------:R-:W-:Y:S02]  /*0d10*/  IMAD R4, R4, R19, R5 ;  /* 0x0000001304047224 */ /* 0x000fe400078e0205 */
[----:B------:R-:W-:-:S03]  /*0d20*/  IMAD.MOV.U32 R6, RZ, RZ, 0x1 ;  /* 0x00000001ff067424 */ /* 0x000fc600078e00ff */
[----:B------:R-:W-:Y:S02]  /*0d30*/  SEL R5, R4, R9, !P4 ;  /* 0x0000000904057207 */ /* 0x000fe40006000000 */
[----:B------:R-:W-:Y:S02]  /*0d40*/  SEL R4, R9, R4, !P4 ;  /* 0x0000000409047207 */ /* 0x000fe40006000000 */
[----:B------:R-:W-:-:S07]  /*0d50*/  PRMT R9, R6, 0x7610, R9 ;  /* 0x0000761006097816 */ /* 0x000fce0000000009 */
.L_x_5:
[----:B------:R-:W-:-:S08]  /*0d60*/  NOP ;  /* 0x0000000000007918 */ /* 0x000fd00000000000 */
[----:B------:R-:W0:Y:S02]  /*0d70*/  USETMAXREG.TRY_ALLOC.CTAPOOL UP0, 0xe8 ;  /* 0x000000e8000079c8 */ /* 0x000e240008000600 */
[----:B0-----:R-:W-:-:S13]  /*0d80*/  PLOP3.LUT P0, PT, PT, PT, UP0, 0x80, 0x0 ;  /* 0x000000000000781c */ /* 0x001fda0003f0f008 */
[----:B------:R-:W-:Y:S05]  /*0d90*/  @!P0 BRA `(.L_x_5) ;  /* 0xfffffffc00f08947 */ /* 0x000fea000383ffff */
[----:B------:R-:W-:Y:S01]  /*0da0*/  ULDC.64 UR4, c[0x0][0x598] ;  /* 0x0001660000047ab9 */ /* 0x000fe20000000a00 */
[----:B------:R-:W-:Y:S01]  /*0db0*/  ULDC.64 UR38, c[0x0][0x208] ;  /* 0x0000820000267ab9 */ /* 0x000fe20000000a00 */
[----:B------:R-:W-:-:S04]  /*0dc0*/  ISETP.NE.U32.AND P0, PT, RZ, UR4, PT ;  /* 0x00000004ff007c0c */ /* 0x000fc8000bf05070 */
[----:B------:R-:W-:-:S13]  /*0dd0*/  ISETP.NE.AND.EX P0, PT, RZ, UR5, PT, P0 ;  /* 0x00000005ff007c0c */ /* 0x000fda000bf05300 */
[----:B------:R-:W-:Y:S05]  /*0de0*/  @!P0 BRA `(.L_x_8) ;  /* 0x0000000000208947 */ /* 0x000fea0003800000 */
[----:B------:R-:W0:Y:S02]  /*0df0*/  LDC.64 R6, c[0x0][0x598] ;  /* 0x00016600ff067b82 */ /* 0x000e240000000a00 */
[----:B0-----:R-:W2:Y:S02]  /*0e00*/  LDG.E.64 R6, desc[UR38][R6.64] ;  /* 0x0000002606067981 */ /* 0x001ea4000c1e1b00 */
[----:B--2---:R-:W-:-:S04]  /*0e10*/  ISETP.NE.U32.AND P0, PT, R6, RZ, PT ;  /* 0x000000ff0600720c */ /* 0x004fc80003f05070 */
[----:B------:R-:W-:-:S13]  /*0e20*/  ISETP.NE.AND.EX P0, PT, R7, RZ, PT, P0 ;  /* 0x000000ff0700720c */ /* 0x000fda0003f05300 */
[----:B------:R-:W-:Y:S05]  /*0e30*/  @!P0 BRA `(.L_x_8) ;  /* 0x00000000000c8947 */ /* 0x000fea0003800000 */
[----:B------:R-:W2:Y:S02]  /*0e40*/  LD.E R6, desc[UR38][R6.64] ;  /* 0x0000002606067980 */ /* 0x000ea4000c101900 */
[----:B--2---:R-:W-:Y:S01]  /*0e50*/  R2UR UR13, R6 ;  /* 0x00000000060d72ca */ /* 0x004fe200000e0000 */
[----:B------:R-:W-:-:S14]  /*0e60*/  BRA `(.L_x_9) ;  /* 0x0000000000247947 */ /* 0x000fdc0003800000 */
.L_x_8:
[----:B------:R-:W-:Y:S02]  /*0e70*/  ULDC.64 UR4, c[0x0][0x588] ;  /* 0x0001620000047ab9 */ /* 0x000fe40000000a00 */
[----:B------:R-:W-:-:S04]  /*0e80*/  ISETP.NE.U32.AND P0, PT, RZ, UR4, PT ;  /* 0x00000004ff007c0c */ /* 0x000fc8000bf05070 */
[----:B------:R-:W-:-:S13]  /*0e90*/  ISETP.NE.AND.EX P0, PT, RZ, UR5, PT, P0 ;  /* 0x00000005ff007c0c */ /* 0x000fda000bf05300 */
[----:B------:R-:W-:Y:S05]  /*0ea0*/  @!P0 BRA `(.L_x_10) ;  /* 0x0000000000108947 */ /* 0x000fea0003800000 */
[----:B------:R-:W0:Y:S02]  /*0eb0*/  LDC.64 R6, c[0x0][0x588] ;  /* 0x00016200ff067b82 */ /* 0x000e240000000a00 */
[----:B0-----:R-:W2:Y:S02]  /*0ec0*/  LDG.E R6, desc[UR38][R6.64] ;  /* 0x0000002606067981 */ /* 0x001ea4000c1e1900 */
[----:B--2---:R-:W-:Y:S01]  /*0ed0*/  R2UR UR13, R6 ;  /* 0x00000000060d72ca */ /* 0x004fe200000e0000 */
[----:B------:R-:W-:-:S14]  /*0ee0*/  BRA `(.L_x_9) ;  /* 0x0000000000047947 */ /* 0x000fdc0003800000 */
.L_x_10:
[----:B------:R-:W-:-:S05]  /*0ef0*/  ULDC UR13, c[0x0][0x580] ;  /* 0x00016000000d7ab9 */ /* 0x000fca0000000800 */
.L_x_9:
[----:B------:R-:W-:Y:S02]  /*0f00*/  ULDC.64 UR4, c[0x0][0x5a0] ;  /* 0x0001680000047ab9 */ /* 0x000fe40000000a00 */
        /* <DEDUP_REMOVED lines=11> */
.L_x_11:
        /* <DEDUP_REMOVED lines=8> */
.L_x_13:
[----:B------:R-:W-:-:S05]  /*1040*/  ULDC UR8, c[0x0][0x584] ;  /* 0x0001610000087ab9 */ /* 0x000fca0000000800 */
.L_x_12:
[----:B------:R-:W-:-:S13]  /*1050*/  LOP3.LUT P0, RZ, R9, 0xff, RZ, 0xc0, !PT ;  /* 0x000000ff09ff7812 */ /* 0x000fda000780c0ff */
[----:B------:R-:W-:Y:S05]  /*1060*/  @!P0 EXIT ;  /* 0x000000000000894d */ /* 0x000fea0003800000 */
[----:B------:R-:W-:Y:S01]  /*1070*/  ULDC UR4, c[0x0][0x28c] ;  /* 0x0000a30000047ab9 */ /* 0x000fe20000000800 */
[----:B------:R-:W-:Y:S02]  /*1080*/  ULOP3.LUT UR9, UR7, 0x1, URZ, 0xfc, !UPT ;  /* 0x0000000107097892 */ /* 0x000fe4000f8efc3f */
[----:B------:R-:W-:-:S04]  /*1090*/  UIADD3 UR4, UR4, 0x3f, URZ ;  /* 0x0000003f04047890 */ /* 0x000fc8000fffe03f */
[----:B------:R-:W-:-:S04]  /*10a0*/  USHF.R.S32.HI UR5, URZ, 0x1f, UR4 ;  /* 0x0000001f3f057899 */ /* 0x000fc80008011404 */
[----:B------:R-:W-:-:S03]  /*10b0*/  ULEA.HI UR5, UR5, UR4, URZ, 0x6 ;  /* 0x0000000405057291 */ /* 0x000fc6000f8f303f */
[----:B------:R-:W-:Y:S01]  /*10c0*/  UMOV UR4, URZ ;  /* 0x0000003f00047c82 */ /* 0x000fe20008000000 */
[----:B------:R-:W-:-:S03]  /*10d0*/  USHF.R.S32.HI UR10, URZ, 0x6, UR5 ;  /* 0x000000063f0a7899 */ /* 0x000fc60008011405 */
[----:B------:R-:W-:-:S09]  /*10e0*/  UMOV UR5, URZ ;  /* 0x0000003f00057c82 */ /* 0x000fd20008000000 */
.L_x_198:
[----:B------:R-:W-:Y:S01]  /*10f0*/  LOP3.LUT R6, R0, 0x80, RZ, 0xc0, !PT ;  /* 0x0000008000067812 */ /* 0x000fe200078ec0ff */
[----:B------:R-:W0:Y:S01]  /*1100*/  S2UR UR18, SR_CgaCtaId ;  /* 0x00000000001279c3 */ /* 0x000e220000008800 */
[----:B------:R-:W-:Y:S01]  /*1110*/  UMOV UR17, 0x400 ;  /* 0x0000040000117882 */ /* 0x000fe20000000000 */
[----:B------:R-:W-:Y:S01]  /*1120*/  UMOV UR6, URZ ;  /* 0x0000003f00067c82 */ /* 0x000fe20008000000 */
[----:B------:R-:W-:Y:S01]  /*1130*/  SHF.R.U32.HI R10, RZ, 0x7, R6 ;  /* 0x00000007ff0a7819 */ /* 0x000fe20000011606 */
[----:B------:R-:W-:Y:S01]  /*1140*/  UMOV UR16, URZ ;  /* 0x0000003f00107c82 */ /* 0x000fe20008000000 */
[----:B------:R-:W-:Y:S01]  /*1150*/  UMOV UR37, UR5 ;  /* 0x0000000500257c82 */ /* 0x000fe20008000000 */
[----:B------:R-:W-:Y:S02]  /*1160*/  CS2R R8, SRZ ;  /* 0x0000000000087805 */ /* 0x000fe4000001ff00 */
[----:B------:R-:W-:Y:S01]  /*1170*/  CS2R R12, SRZ ;  /* 0x00000000000c7805 */ /* 0x000fe2000001ff00 */
[----:B-1----:R-:W1:Y:S01]  /*1180*/  LDC R6, c[0x0][0x28c] ;  /* 0x0000a300ff067b82 */ /* 0x002e620000000800 */
[----:B--2---:R-:W2:Y:S01]  /*1190*/  SHFL.IDX PT, R10, R10, RZ, 0x1f ;  /* 0x00001fff0a0a7589 */ /* 0x004ea200000e0000 */
[----:B------:R-:W-:-:S02]  /*11a0*/  CS2R R14, SRZ ;  /* 0x00000000000e7805 */ /* 0x000fc4000001ff00 */
[----:B------:R-:W-:Y:S02]  /*11b0*/  CS2R R16, SRZ ;  /* 0x0000000000107805 */ /* 0x000fe4000001ff00 */
[----:B------:R-:W-:Y:S02]  /*11c0*/  CS2R R18, SRZ ;  /* 0x0000000000127805 */ /* 0x000fe4000001ff00 */
[----:B------:R-:W-:Y:S02]  /*11d0*/  CS2R R20, SRZ ;  /* 0x0000000000147805 */ /* 0x000fe4000001ff00 */
[----:B------:R-:W-:Y:S02]  /*11e0*/  CS2R R22, SRZ ;  /* 0x0000000000167805 */ /* 0x000fe4000001ff00 */
[----:B------:R-:W-:Y:S02]  /*11f0*/  CS2R R104, SRZ ;  /* 0x0000000000687805 */ /* 0x000fe4000001ff00 */
        /* <DEDUP_REMOVED lines=16> */
[----:B-1----:R-:W-:Y:S02]  /*1300*/  ISETP.GE.AND P0, PT, R6, 0x1, PT ;  /* 0x000000010600780c */ /* 0x002fe40003f06270 */
[----:B------:R-:W-:Y:S02]  /*1310*/  CS2R R6, SRZ ;  /* 0x0000000000067805 */ /* 0x000fe4000001ff00 */
[----:B--2---:R-:W-:-:S02]  /*1320*/  R2UR UR12, R10 ;  /* 0x000000000a0c72ca */ /* 0x004fc400000e0000 */
        /* <DEDUP_REMOVED lines=11> */
[----:B------:R-:W-:Y:S01]  /*13e0*/  CS2R R158, SRZ ;  /* 0x00000000009e7805 */ /* 0x000fe2000001ff00 */
[----:B------:R-:W-:Y:S01]  /*13f0*/  ULEA.HI UR11, UR12, UR12, URZ, 0x1 ;  /* 0x0000000c0c0b7291 */ /* 0x000fe2000f8f083f */
[----:B------:R-:W-:-:S02]  /*1400*/  CS2R R160, SRZ ;  /* 0x0000000000a07805 */ /* 0x000fc4000001ff00 */
[----:B------:R-:W-:Y:S02]  /*1410*/  CS2R R162, SRZ ;  /* 0x0000000000a27805 */ /* 0x000fe4000001ff00 */
[----:B------:R-:W-:Y:S01]  /*1420*/  CS2R R164, SRZ ;  /* 0x0000000000a47805 */ /* 0x000fe2000001ff00 */
[----:B------:R-:W-:Y:S01]  /*1430*/  ULOP3.LUT UR15, UR11, 0xffffe, URZ, 0xc0, !UPT ;  /* 0x000ffffe0b0f7892 */ /* 0x000fe2000f8ec03f */
[----:B------:R-:W-:Y:S01]  /*1440*/  IMAD.U32 R169, RZ, RZ, UR4 ;  /* 0x00000004ffa97e24 */ /* 0x000fe2000f8e00ff */
[----:B0-----:R-:W-:Y:S01]  /*1450*/  ULEA UR11, UR18, UR17, 0x18 ;  /* 0x00000011120b7291 */ /* 0x001fe2000f8ec03f */
[----:B------:R-:W-:Y:S01]  /*1460*/  CS2R R96, SRZ ;  /* 0x0000000000607805 */ /* 0x000fe2000001ff00 */
[----:B------:R-:W-:Y:S01]  /*1470*/  UIADD3 UR15, UR12, -UR15, URZ ;  /* 0x8000000f0c0f7290 */ /* 0x000fe2000fffe03f */
[----:B------:R-:W-:Y:S01]  /*1480*/  CS2R R98, SRZ ;  /* 0x0000000000627805 */ /* 0x000fe2000001ff00 */
[----:B------:R-:W-:Y:S01]  /*1490*/  UMOV UR17, URZ ;  /* 0x0000003f00117c82 */ /* 0x000fe20008000000 */
[----:B------:R-:W-:Y:S01]  /*14a0*/  CS2R R100, SRZ ;  /* 0x0000000000647805 */ /* 0x000fe2000001ff00 */
[----:B------:R-:W-:Y:S01]  /*14b0*/  ULEA UR15, UR15, UR11, 0xc ;  /* 0x0000000b0f0f7291 */ /* 0x000fe2000f8e603f */
[----:B------:R-:W-:-:S02]  /*14c0*/  CS2R R102, SRZ ;  /* 0x0000000000667805 */ /* 0x000fc4000001ff00 */
[----:B------:R-:W-:Y:S02]  /*14d0*/  CS2R R88, SRZ ;  /* 0x0000000000587805 */ /* 0x000fe4000001ff00 */
[----:B------:R-:W-:Y:S01]  /*14e0*/  CS2R R90, SRZ ;  /* 0x00000000005a7805 */ /* 0x000fe2000001ff00 */
[----:B------:R-:W-:Y:S01]  /*14f0*/  UIADD3 UR15, UR15, 0x180, URZ ;  /* 0x000001800f0f7890 */ /* 0x000fe2000fffe03f */
[----:B------:R-:W-:Y:S02]  /*1500*/  CS2R R92, SRZ ;  /* 0x00000000005c7805 */ /* 0x000fe4000001ff00 */
[----:B------:R-:W-:Y:S02]  /*1510*/  CS2R R94, SRZ ;  /* 0x00000000005e7805 */ /* 0x000fe4000001ff00 */
[----:B------:R-:W-:Y:S01]  /*1520*/  CS2R R80, SRZ ;  /* 0x0000000000507805 */ /* 0x000fe2000001ff00 */
[----:B------:R-:W-:Y:S01]  /*1530*/  USHF.R.U32.HI UR12, URZ, 0x4, UR15 ;  /* 0x000000043f0c7899 */ /* 0x000fe2000801160f */
[----:B------:R-:W-:-:S02]  /*1540*/  CS2R R82, SRZ ;  /* 0x0000000000527805 */ /* 0x000fc4000001ff00 */
[----:B------:R-:W-:Y:S02]  /*1550*/  CS2R R84, SRZ ;  /* 0x0000000000547805 */ /* 0x000fe4000001ff00 */
[----:B------:R-:W-:Y:S01]  /*1560*/  CS2R R86, SRZ ;  /* 0x0000000000567805 */ /* 0x000fe2000001ff00 */
[----:B------:R-:W-:Y:S01]  /*1570*/  ULOP3.LUT UR12, UR12, 0x3fff, URZ, 0xc0, !UPT ;  /* 0x00003fff0c0c7892 */ /* 0x000fe2000f8ec03f */
        /* <DEDUP_REMOVED lines=19> */
[----:B---3--:R-:W-:Y:S02]  /*16b0*/  CS2R R46, SRZ ;  /* 0x00000000002e7805 */ /* 0x008fe4000001ff00 */
        /* <DEDUP_REMOVED lines=8> */
[----:B------:R-:W-:Y:S06]  /*1740*/  @!P0 BRA `(.L_x_14) ;  /* 0x0000000c00bc8947 */ /* 0x000fec0003800000 */
[----:B------:R-:W-:-:S06]  /*1750*/  UISETP.NE.AND UP0, UPT, UR9, 0x3, UPT ;  /* 0x000000030900788c */ /* 0x000fcc000bf05270 */
[----:B------:R-:W-:-:S13]  /*1760*/  PLOP3.LUT P1, PT, PT, PT, UP0, 0x80, 0x0 ;  /* 0x000000000000781c */ /* 0x000fda0003f2f008 */
[----:B------:R-:W-:Y:S05]  /*1770*/  @!P1 BRA `(.L_x_15) ;  /* 0x0000000000049947 */ /* 0x000fea0003800000 */
[----:B------:R-:W-:Y:S01]  /*1780*/  BPT.TRAP 0x1 ;  /* 0x000000040000795c */ /* 0x000fe20000300000 */
.L_x_15:
[----:B------:R-:W-:Y:S01]  /*1790*/  ULEA UR15, UR5, UR11, 0x3 ;  /* 0x0000000b050f7291 */ /* 0x000fe2000f8e183f */
[----:B------:R-:W-:-:S05]  /*17a0*/  IMAD.U32 R6, RZ, RZ, UR4 ;  /* 0x00000004ff067e24 */ /* 0x000fca000f8e00ff */
[----:B------:R-:W-:-:S04]  /*17b0*/  SHF.L.U32 R6, R6, 0x1f, RZ ;  /* 0x0000001f06067819 */ /* 0x000fc800000006ff */
[----:B------:R0:W1:Y:S01]  /*17c0*/  SYNCS.PHASECHK.TRANS64.TRYWAIT P0, [UR15], R6 ;  /* 0x00000006ff0075a7 */ /* 0x000062000800014f */
[----:B------:R-:W-:Y:S05]  /*17d0*/  @!P1 BRA `(.L_x_16) ;  /* 0x0000000000049947 */ /* 0x000fea0003800000 */
[----:B------:R-:W-:Y:S01]  /*17e0*/  BPT.TRAP 0x1 ;  /* 0x000000040000795c */ /* 0x000fe20000300000 */
.L_x_16:
[----:B------:R-:W-:Y:S01]  /*17f0*/  UMOV UR6, 0x2 ;  /* 0x0000000200067882 */ /* 0x000fe20000000000 */
[----:B------:R-:W-:Y:S01]  /*1800*/  IMAD.MOV.U32 R8, RZ, RZ, RZ ;  /* 0x000000ffff087224 */ /* 0x000fe200078e00ff */
[----:B-1----:R-:W-:Y:S06]  /*1810*/  @P0 BRA `(.L_x_17) ;  /* 0x0000000000080947 */ /* 0x002fec0003800000 */
[----:B------:R-:W1:Y:S02]  /*1820*/  SYNCS.PHASECHK.TRANS64.TRYWAIT P0, [UR15], R6 ;  /* 0x00000006ff0075a7 */ /* 0x000e64000800014f */
[----:B-1----:R-:W-:Y:S05]  /*1830*/  @!P0 BRA `(.L_x_18) ;  /* 0x000000a000348947 */ /* 0x002fea0003800000 */
.L_x_17:
[----:B------:R-:W-:Y:S01]  /*1840*/  UIADD3 UR15, UR11, 0x27180, URZ ;  /* 0x000271800b0f7890 */ /* 0x000fe2000fffe03f */
[----:B------:R-:W-:Y:S01]  /*1850*/  WARPGROUP.ARRIVE ;  /* 0x00000000000079c5 */ /* 0x000fe20000000000 */
[----:B------:R-:W-:Y:S01]  /*1860*/  ULOP3.LUT UR16, UR12, 0x10000, URZ, 0xfc, !UPT ;  /* 0x000100000c107892 */ /* 0x000fe2000f8efc3f */
[----:B------:R-:W-:Y:S01]  /*1870*/  IMAD.MOV.U32 R9, RZ, RZ, RZ ;  /* 0x000000ffff097224 */ /* 0x000fe200078e00ff */
[----:B------:R-:W-:Y:S01]  /*1880*/  USHF.R.U32.HI UR15, URZ, 0x4, UR15 ;  /* 0x000000043f0f7899 */ /* 0x000fe2000801160f */
[----:B01----:R-:W-:Y:S01]  /*1890*/  CS2R R6, SRZ ;  /* 0x0000000000067805 */ /* 0x003fe2000001ff00 */
[----:B------:R-:W-:Y:S01]  /*18a0*/  UMOV UR17, 0x80000020 ;  /* 0x8000002000117882 */ /* 0x000fe20000000000 */
[----:B------:R-:W-:Y:S01]  /*18b0*/  UMOV UR19, 0x80000020 ;  /* 0x8000002000137882 */ /* 0x000fe20000000000 */
[----:B------:R-:W-:Y:S01]  /*18c0*/  ULOP3.LUT UR15, UR15, 0x3fff, URZ, 0xc0, !UPT ;  /* 0x00003fff0f0f7892 */ /* 0x000fe2000f8ec03f */
[----:B------:R-:W-:Y:S01]  /*18d0*/  CS2R R10, SRZ ;  /* 0x00000000000a7805 */ /* 0x000fe2000001ff00 */
[----:B------:R-:W-:Y:S01]  /*18e0*/  UMOV UR21, UR17 ;  /* 0x0000001100157c82 */ /* 0x000fe20008000000 */
[----:B------:R-:W-:Y:S01]  /*18f0*/  UMOV UR23, 0x80000020 ;  /* 0x8000002000177882 */ /* 0x000fe20000000000 */
[----:B------:R-:W-:Y:S01]  /*1900*/  ULOP3.LUT UR36, UR15, 0x10000, URZ, 0xfc, !UPT ;  /* 0x000100000f247892 */ /* 0x000fe2000f8efc3f */
[----:B------:R-:W-:Y:S01]  /*1910*/  CS2R R12, SRZ ;  /* 0x00000000000c7805 */ /* 0x000fe2000001ff00 */
[----:B------:R-:W-:Y:S01]  /*1920*/  UIMAD UR15, UR5, 0x300, UR16 ;  /* 0x00000300050f78a4 */ /* 0x000fe2000f8e0210 */
[----:B------:R-:W-:Y:S01]  /*1930*/  CS2R R14, SRZ ;  /* 0x00000000000e7805 */ /* 0x000fe2000001ff00 */
[----:B------:R-:W-:Y:S01]  /*1940*/  UIMAD UR36, UR5, 0x140, UR36 ;  /* 0x00000140052478a4 */ /* 0x000fe2000f8e0224 */
[----:B------:R-:W-:Y:S01]  /*1950*/  CS2R R16, SRZ ;  /* 0x0000000000107805 */ /* 0x000fe2000001ff00 */
[----:B------:R-:W-:Y:S01]  /*1960*/  UMOV UR25, UR17 ;  /* 0x0000001100197c82 */ /* 0x000fe20008000000 */
[----:B------:R-:W-:Y:S01]  /*1970*/  UMOV UR27, 0x80000020 ;  /* 0x80000020001b7882 */ /* 0x000fe20000000000 */
[----:B------:R-:W-:Y:S01]  /*1980*/  UIADD3 UR22, UR36, 0x40, URZ ;  /* 0x0000004024167890 */ /* 0x000fe2000fffe03f */
[----:B------:R-:W-:Y:S01]  /*1990*/  CS2R R18, SRZ ;  /* 0x0000000000127805 */ /* 0x000fe2000001ff00 */
[----:B------:R-:W-:Y:S01]  /*19a0*/  UMOV UR16, UR15 ;  /* 0x0000000f00107c82 */ /* 0x000fe20008000000 */
[----:B------:R-:W-:Y:S01]  /*19b0*/  UIADD3 UR26, UR36, 0x80, URZ ;  /* 0x00000080241a7890 */ /* 0x000fe2000fffe03f */
[----:B------:R-:W-:Y:S01]  /*19c0*/  CS2R R20, SRZ ;  /* 0x0000000000147805 */ /* 0x000fe2000001ff00 */
[----:B------:R-:W-:Y:S01]  /*19d0*/  UMOV UR18, UR36 ;  /* 0x0000002400127c82 */ /* 0x000fe20008000000 */
[----:B------:R-:W-:Y:S01]  /*19e0*/  UIADD3 UR30, UR36, 0xc0, URZ ;  /* 0x000000c0241e7890 */ /* 0x000fe2000fffe03f */
[----:B------:R-:W-:Y:S01]  /*19f0*/  QGMMA.64x16x32.F32.E4M3.E4M3 R96, gdesc[UR16], RZ, !UPT ;  /* 0x00200000106079f3 */ /* 0x000fe2000c7008ff */
[----:B------:R-:W-:Y:S01]  /*1a00*/  UMOV UR20, UR16 ;  /* 0x0000001000147c82 */ /* 0x000fe20008000000 */
[----:B------:R-:W-:Y:S01]  /*1a10*/  UIADD3 UR34, UR36, 0x100, URZ ;  /* 0x0000010024227890 */ /* 0x000fe2000fffe03f */
[----:B------:R-:W-:Y:S01]  /*1a20*/  CS2R R22, SRZ ;  /* 0x0000000000167805 */ /* 0x000fe2000001ff00 */
[----:B------:R-:W-:Y:S01]  /*1a30*/  QGMMA.64x16x32.F32.E4M3.E4M3 R80, gdesc[UR20], RZ, !UPT ;  /* 0x00200000145079f3 */ /* 0x000fe2000c7008ff */
[----:B------:R-:W-:Y:S01]  /*1a40*/  UIADD3 UR20, UR15, 0x200, URZ ;  /* 0x000002000f147890 */ /* 0x000fe2000fffe03f */
[----:B------:R-:W-:Y:S01]  /*1a50*/  CS2R R104, SRZ ;  /* 0x0000000000687805 */ /* 0x000fe2000001ff00 */
[----:B------:R-:W-:Y:S01]  /*1a60*/  UMOV UR24, UR16 ;  /* 0x0000001000187c82 */ /* 0x000fe20008000000 */
[----:B------:R-:W-:Y:S01]  /*1a70*/  UMOV UR28, UR16 ;  /* 0x00000010001c7c82 */ /* 0x000fe20008000000 */
[----:B------:R-:W-:Y:S01]  /*1a80*/  UMOV UR29, UR17 ;  /* 0x00000011001d7c82 */ /* 0x000fe20008000000 */
[----:B------:R-:W-:Y:S01]  /*1a90*/  UMOV UR31, 0x80000020 ;  /* 0x80000020001f7882 */ /* 0x000fe20000000000 */
[----:B------:R-:W-:Y:S01]  /*1aa0*/  QGMMA.64x16x32.F32.E4M3.E4M3 R64, gdesc[UR24], RZ, !UPT ;  /* 0x00200000184079f3 */ /* 0x000fe2000c7008ff */
[----:B------:R-:W-:Y:S01]  /*1ab0*/  UMOV UR32, UR16 ;  /* 0x0000001000207c82 */ /* 0x000fe20008000000 */
[----:B------:R-:W-:Y:S01]  /*1ac0*/  UMOV UR33, UR17 ;  /* 0x0000001100217c82 */ /* 0x000fe20008000000 */
[----:B------:R-:W-:Y:S01]  /*1ad0*/  UMOV UR35, 0x80000020 ;  /* 0x8000002000237882 */ /* 0x000fe20000000000 */
[----:B------:R-:W-:Y:S01]  /*1ae0*/  QGMMA.64x16x32.F32.E4M3.E4M3 R48, gdesc[UR28], RZ, !UPT ;  /* 0x002000001c3079f3 */ /* 0x000fe2000c7008ff */
[----:B------:R-:W-:Y:S01]  /*1af0*/  UIADD3 UR16, UR15, 0x2, URZ ;  /* 0x000000020f107890 */ /* 0x000fe2000fffe03f */
[----:B------:R-:W-:Y:S01]  /*1b00*/  CS2R R106, SRZ ;  /* 0x00000000006a7805 */ /* 0x000fe2000001ff00 */
[----:B------:R-:W-:Y:S01]  /*1b10*/  UMOV UR17, 0x80000020 ;  /* 0x8000002000117882 */ /* 0x000fe20000000000 */
[----:B------:R-:W-:Y:S01]  /*1b20*/  QGMMA.64x16x32.F32.E4M3.E4M3 R32, gdesc[UR32], RZ, !UPT ;  /* 0x00200000202079f3 */ /* 0x000fe2000c7008ff */
[----:B------:R-:W-:Y:S01]  /*1b30*/  UMOV UR32, UR20 ;  /* 0x0000001400207c82 */ /* 0x000fe20008000000 */
[----:B------:R-:W-:Y:S01]  /*1b40*/  UMOV UR33, 0x80000020 ;  /* 0x8000002000217882 */ /* 0x000fe20000000000 */
[----:B------:R-:W-:Y:S01]  /*1b50*/  UMOV UR28, UR32 ;  /* 0x00000020001c7c82 */ /* 0x000fe20008000000 */
[----:B------:R-:W-:Y:S01]  /*1b60*/  UMOV UR29, UR33 ;  /* 0x00000021001d7c82 */ /* 0x000fe20008000000 */
[----:B------:R-:W-:Y:S01]  /*1b70*/  QGMMA.64x16x32.F32.E4M3.E4M3 R24, gdesc[UR32], RZ, !UPT ;  /* 0x00200000201879f3 */ /* 0x000fe2000c7008ff */
[----:B------:R-:W-:Y:S01]  /*1b80*/  UMOV UR24, UR32 ;  /* 0x0000002000187c82 */ /* 0x000fe20008000000 */
[----:B------:R-:W-:Y:S01]  /*1b90*/  UMOV UR25, UR33 ;  /* 0x0000002100197c82 */ /* 0x000fe20008000000 */
[----:B------:R-:W-:Y:S01]  /*1ba0*/  UMOV UR20, UR32 ;  /* 0x0000002000147c82 */ /* 0x000fe20008000000 */
[----:B------:R-:W-:Y:S01]  /*1bb0*/  QGMMA.64x16x32.F32.E4M3.E4M3 R40, gdesc[UR28], RZ, !UPT ;  /* 0x002000001c2879f3 */ /* 0x000fe2000c7008ff */
[----:B------:R-:W-:Y:S01]  /*1bc0*/  UMOV UR21, UR33 ;  /* 0x0000002100157c82 */ /* 0x000fe20008000000 */
[----:B------:R-:W-:Y:S01]  /*1bd0*/  UMOV UR34, UR18 ;  /* 0x0000001200227c82 */ /* 0x000fe20008000000 */
[----:B------:R-:W-:Y:S01]  /*1be0*/  UMOV UR35, UR19 ;  /* 0x0000001300237c82 */ /* 0x000fe20008000000 */
[----:B------:R-:W-:Y:S01]  /*1bf0*/  QGMMA.64x16x32.F32.E4M3.E4M3 R56, gdesc[UR24], RZ, !UPT ;  /* 0x00200000183879f3 */ /* 0x000fe2000c7008ff */
[----:B------:R-:W-:Y:S01]  /*1c00*/  UIADD3 UR18, UR36, 0x2, URZ ;  /* 0x0000000224127890 */ /* 0x000fe2000fffe03f */
[----:B------:R-:W-:Y:S01]  /*1c10*/  CS2R R108, SRZ ;  /* 0x00000000006c7805 */ /* 0x000fe2000001ff00 */
[----:B------:R-:W-:Y:S01]  /*1c20*/  UIADD3 UR26, UR36, 0x82, URZ ;  /* 0x00000082241a7890 */ /* 0x000fe2000fffe03f */
[----:B------:R-:W-:Y:S01]  /*1c30*/  QGMMA.64x16x32.F32.E4M3.E4M3 R72, gdesc[UR20], RZ, !UPT ;  /* 0x00200000144879f3 */ /* 0x000fe2000c7008ff */
[----:B------:R-:W-:Y:S01]  /*1c40*/  UIADD3 UR22, UR36, 0x42, URZ ;  /* 0x0000004224167890 */ /* 0x000fe2000fffe03f */
[----:B------:R-:W-:Y:S01]  /*1c50*/  CS2R R110, SRZ ;  /* 0x00000000006e7805 */ /* 0x000fe2000001ff00 */
[----:B------:R-:W-:Y:S01]  /*1c60*/  UIADD3 UR30, UR36, 0xc2, URZ ;  /* 0x000000c2241e7890 */ /* 0x000fe2000fffe03f */
[----:B------:R-:W-:Y:S01]  /*1c70*/  QGMMA.64x16x32.F32.E4M3.E4M3 R88, gdesc[UR32], RZ, !UPT ;  /* 0x00200000205879f3 */ /* 0x000fe2000c7008ff */
[----:B------:R-:W-:Y:S01]  /*1c80*/  UIADD3 UR34, UR36, 0x102, URZ ;  /* 0x0000010224227890 */ /* 0x000fe2000fffe03f */
[----:B------:R-:W-:Y:S01]  /*1c90*/  CS2R R112, SRZ ;  /* 0x0000000000707805 */ /* 0x000fe2000001ff00 */
[----:B------:R-:W-:Y:S01]  /*1ca0*/  UMOV UR19, 0x80000020 ;  /* 0x8000002000137882 */ /* 0x000fe20000000000 */
[----:B------:R-:W-:Y:S01]  /*1cb0*/  UIADD3 UR15, UR15, 0x202, URZ ;  /* 0x000002020f0f7890 */ /* 0x000fe2000fffe03f */
[----:B------:R-:W-:Y:S01]  /*1cc0*/  CS2R R114, SRZ ;  /* 0x0000000000727805 */ /* 0x000fe2000001ff00 */
[----:B------:R-:W-:Y:S01]  /*1cd0*/  UMOV UR20, UR16 ;  /* 0x0000001000147c82 */ /* 0x000fe20008000000 */
[----:B------:R-:W-:Y:S01]  /*1ce0*/  UMOV UR21, UR17 ;  /* 0x0000001100157c82 */ /* 0x000fe20008000000 */
[----:B------:R-:W-:Y:S01]  /*1cf0*/  UMOV UR23, 0x80000020 ;  /* 0x8000002000177882 */ /* 0x000fe20000000000 */
[----:B------:R-:W-:Y:S01]  /*1d00*/  UMOV UR24, UR16 ;  /* 0x0000001000187c82 */ /* 0x000fe20008000000 */
[----:B------:R-:W-:Y:S01]  /*1d10*/  UMOV UR25, UR17 ;  /* 0x0000001100197c82 */ /* 0x000fe20008000000 */
[----:B------:R-:W-:Y:S01]  /*1d20*/  UMOV UR27, 0x80000020 ;  /* 0x80000020001b7882 */ /* 0x000fe20000000000 */
[----:B------:R-:W-:Y:S01]  /*1d30*/  QGMMA.64x16x32.F32.E4M3.E4M3 R96, gdesc[UR16], R96 ;  /* 0x00200000106079f3 */ /* 0x000fe20008700860 */
[----:B------:R-:W-:Y:S01]  /*1d40*/  UMOV UR28, UR16 ;  /* 0x00000010001c7c82 */ /* 0x000fe20008000000 */
[----:B------:R-:W-:Y:S01]  /*1d50*/  UMOV UR29, UR17 ;  /* 0x00000011001d7c82 */ /* 0x000fe20008000000 */
[----:B------:R-:W-:Y:S01]  /*1d60*/  UMOV UR31, 0x80000020 ;  /* 0x80000020001f7882 */ /* 0x000fe20000000000 */
[----:B------:R-:W-:Y:S01]  /*1d70*/  QGMMA.64x16x32.F32.E4M3.E4M3 R80, gdesc[UR20], R80 ;  /* 0x00200000145079f3 */ /* 0x000fe20008700850 */
[----:B------:R-:W-:Y:S01]  /*1d80*/  UMOV UR32, UR16 ;  /* 0x0000001000207c82 */ /* 0x000fe20008000000 */
[----:B------:R-:W-:Y:S01]  /*1d90*/  UMOV UR33, UR17 ;  /* 0x0000001100217c82 */ /* 0x000fe20008000000 */
[----:B------:R-:W-:Y:S01]  /*1da0*/  UMOV UR35, 0x80000020 ;  /* 0x8000002000237882 */ /* 0x000fe20000000000 */
[----:B------:R-:W-:-:S02]  /*1db0*/  CS2R R116, SRZ ;  /* 0x0000000000747805 */ /* 0x000fc4000001ff00 */
[----:B------:R-:W-:Y:S02]  /*1dc0*/  CS2R R118, SRZ ;  /* 0x0000000000767805 */ /* 0x000fe4000001ff00 */
[----:B------:R-:W-:Y:S01]  /*1dd0*/  CS2R R120, SRZ ;  /* 0x0000000000787805 */ /* 0x000fe2000001ff00 */
[----:B------:R-:W-:Y:S01]  /*1de0*/  QGMMA.64x16x32.F32.E4M3.E4M3 R64, gdesc[UR24], R64 ;  /* 0x00200000184079f3 */ /* 0x000fe20008700840 */
[----:B------:R-:W-:Y:S02]  /*1df0*/  CS2R R122, SRZ ;  /* 0x00000000007a7805 */ /* 0x000fe4000001ff00 */
[----:B------:R-:W-:Y:S02]  /*1e00*/  CS2R R124, SRZ ;  /* 0x00000000007c7805 */ /* 0x000fe4000001ff00 */
[----:B------:R-:W-:Y:S01]  /*1e10*/  CS2R R126, SRZ ;  /* 0x00000000007e7805 */ /* 0x000fe2000001ff00 */
[----:B------:R-:W-:Y:S01]  /*1e20*/  QGMMA.64x16x32.F32.E4M3.E4M3 R48, gdesc[UR28], R48 ;  /* 0x002000001c3079f3 */ /* 0x000fe20008700830 */
[----:B------:R-:W-:-:S02]  /*1e30*/  CS2R R128, SRZ ;  /* 0x0000000000807805 */ /* 0x000fc4000001ff00 */
[----:B------:R-:W-:Y:S02]  /*1e40*/  CS2R R130, SRZ ;  /* 0x0000000000827805 */ /* 0x000fe4000001ff00 */
[----:B------:R-:W-:Y:S01]  /*1e50*/  CS2R R132, SRZ ;  /* 0x0000000000847805 */ /* 0x000fe2000001ff00 */
[----:B------:R-:W-:Y:S01]  /*1e60*/  QGMMA.64x16x32.F32.E4M3.E4M3 R32, gdesc[UR32], R32 ;  /* 0x00200000202079f3 */ /* 0x000fe20008700820 */
[----:B------:R-:W-:Y:S01]  /*1e70*/  UMOV UR32, UR15 ;  /* 0x0000000f00207c82 */ /* 0x000fe20008000000 */
[----:B------:R-:W-:Y:S01]  /*1e80*/  UMOV UR33, 0x80000020 ;  /* 0x8000002000217882 */ /* 0x000fe20000000000 */
[----:B------:R-:W-:Y:S01]  /*1e90*/  UMOV UR28, UR32 ;  /* 0x00000020001c7c82 */ /* 0x000fe20008000000 */
[----:B------:R-:W-:Y:S01]  /*1ea0*/  UMOV UR29, UR33 ;  /* 0x00000021001d7c82 */ /* 0x000fe20008000000 */
[----:B------:R-:W-:Y:S01]  /*1eb0*/  ULDC UR15, c[0x0][0x50c] ;  /* 0x00014300000f7ab9 */ /* 0x000fe20000000800 */
[----:B------:R-:W-:Y:S01]  /*1ec0*/  QGMMA.64x16x32.F32.E4M3.E4M3 R24, gdesc[UR32], R24 ;  /* 0x00200000201879f3 */ /* 0x000fe20008700818 */
[----:B------:R-:W-:Y:S01]  /*1ed0*/  UMOV UR24, UR32 ;  /* 0x0000002000187c82 */ /* 0x000fe20008000000 */
[----:B------:R-:W-:Y:S01]  /*1ee0*/  UMOV UR25, UR33 ;  /* 0x0000002100197c82 */ /* 0x000fe20008000000 */
[----:B------:R-:W-:Y:S01]  /*1ef0*/  UMOV UR20, UR32 ;  /* 0x0000002000147c82 */ /* 0x000fe20008000000 */
[----:B------:R-:W-:Y:S01]  /*1f00*/  QGMMA.64x16x32.F32.E4M3.E4M3 R40, gdesc[UR28], R40 ;  /* 0x002000001c2879f3 */ /* 0x000fe20008700828 */
[----:B------:R-:W-:Y:S01]  /*1f10*/  UMOV UR21, UR33 ;  /* 0x0000002100157c82 */ /* 0x000fe20008000000 */
[----:B------:R-:W-:Y:S01]  /*1f20*/  UISETP.NE.AND UP0, UPT, UR15, 0x2, UPT ;  /* 0x000000020f00788c */ /* 0x000fe2000bf05270 */
[----:B------:R-:W-:Y:S01]  /*1f30*/  CS2R R134, SRZ ;  /* 0x0000000000867805 */ /* 0x000fe2000001ff00 */
[----:B------:R-:W-:Y:S01]  /*1f40*/  QGMMA.64x16x32.F32.E4M3.E4M3 R56, gdesc[UR24], R56 ;  /* 0x00200000183879f3 */ /* 0x000fe20008700838 */
[----:B------:R-:W-:Y:S01]  /*1f50*/  UMOV UR16, UR32 ;  /* 0x0000002000107c82 */ /* 0x000fe20008000000 */
[----:B------:R-:W-:Y:S01]  /*1f60*/  UMOV UR17, UR33 ;  /* 0x0000002100117c82 */ /* 0x000fe20008000000 */
[----:B------:R-:W-:Y:S01]  /*1f70*/  CS2R R136, SRZ ;  /* 0x0000000000887805 */ /* 0x000fe2000001ff00 */
[----:B------:R-:W-:Y:S01]  /*1f80*/  QGMMA.64x16x32.F32.E4M3.E4M3 R72, gdesc[UR20], R72 ;  /* 0x00200000144879f3 */ /* 0x000fe20008700848 */
[----:B------:R-:W-:-:S02]  /*1f90*/  CS2R R138, SRZ ;  /* 0x00000000008a7805 */ /* 0x000fc4000001ff00 */
[----:B------:R-:W-:Y:S02]  /*1fa0*/  CS2R R140, SRZ ;  /* 0x00000000008c7805 */ /* 0x000fe4000001ff00 */
[----:B------:R-:W-:Y:S01]  /*1fb0*/  CS2R R142, SRZ ;  /* 0x00000000008e7805 */ /* 0x000fe2000001ff00 */
[----:B------:R-:W-:Y:S01]  /*1fc0*/  QGMMA.64x16x32.F32.E4M3.E4M3 R88, gdesc[UR16], R88, gsb0 ;  /* 0x00200000105879f3 */ /* 0x000fe20008000858 */
[----:B------:R-:W-:Y:S01]  /*1fd0*/  USEL UR16, URZ, 0x1, UP0 ;  /* 0x000000013f107887 */ /* 0x000fe20008000000 */
[----:B------:R-:W-:Y:S02]  /*1fe0*/  CS2R R144, SRZ ;  /* 0x0000000000907805 */ /* 0x000fe4000001ff00 */
[----:B------:R-:W-:Y:S02]  /*1ff0*/  CS2R R146, SRZ ;  /* 0x0000000000927805 */ /* 0x000fe4000001ff00 */
[----:B------:R-:W-:Y:S02]  /*2000*/  CS2R R148, SRZ ;  /* 0x0000000000947805 */ /* 0x000fe4000001ff00 */
[----:B------:R-:W-:-:S02]  /*2010*/  CS2R R150, SRZ ;  /* 0x0000000000967805 */ /* 0x000fc4000001ff00 */
[----:B------:R-:W-:Y:S02]  /*2020*/  CS2R R152, SRZ ;  /* 0x0000000000987805 */ /* 0x000fe4000001ff00 */
[----:B------:R-:W-:Y:S02]  /*2030*/  ISETP.NE.AND P0, PT, RZ, UR16, PT ;  /* 0x00000010ff007c0c */ /* 0x000fe4000bf05270 */
[----:B------:R-:W-:Y:S02]  /*2040*/  CS2R R154, SRZ ;  /* 0x00000000009a7805 */ /* 0x000fe4000001ff00 */
[----:B------:R-:W-:Y:S02]  /*2050*/  CS2R R156, SRZ ;  /* 0x00000000009c7805 */ /* 0x000fe4000001ff00 */
[----:B------:R-:W-:Y:S02]  /*2060*/  CS2R R158, SRZ ;  /* 0x00000000009e7805 */ /* 0x000fe4000001ff00 */
[----:B------:R-:W-:-:S02]  /*2070*/  CS2R R160, SRZ ;  /* 0x0000000000a07805 */ /* 0x000fc4000001ff00 */
[----:B------:R-:W-:Y:S02]  /*2080*/  CS2R R162, SRZ ;  /* 0x0000000000a27805 */ /* 0x000fe4000001ff00 */
[----:B------:R-:W-:Y:S01]  /*2090*/  CS2R R164, SRZ ;  /* 0x0000000000a47805 */ /* 0x000fe2000001ff00 */
[----:B------:R-:W-:Y:S06]  /*20a0*/  @!P0 BRA `(.L_x_19) ;  /* 0x0000000400488947 */ /* 0x000fec0003800000 */
[----:B------:R-:W-:Y:S02]  /*20b0*/  WARPGROUP.DEPBAR.LE gsb0, 0x0 ;  /* 0x00008000000079c5 */ /* 0x000fe40000010000 */
[----:B------:R-:W-:-:S01]  /*20c0*/  FADD R165, RZ, R96 ;  /* 0x00000060ffa57221 */ /* 0x000fc20000000000 */
[----:B------:R-:W-:Y:S01]  /*20d0*/  FADD R164, RZ, R97 ;  /* 0x00000061ffa47221 */ /* 0x000fe20000000000 */
        /* <DEDUP_REMOVED lines=78> */
[----:B------:R-:W-:-:S06]  /*25c0*/  UMOV UR6, URZ ;  /* 0x0000003f00067c82 */ /* 0x000fcc0008000000 */
.L_x_19:
[----:B------:R-:W-:Y:S01]  /*25d0*/  UIADD3 UR37, UR5, 0x1, URZ ;  /* 0x0000000105257890 */ /* 0x000fe2000fffe03f */
[----:B------:R-:W-:-:S03]  /*25e0*/  UMOV UR17, 0x1 ;  /* 0x0000000100117882 */ /* 0x000fc60000000000 */
[----:B------:R-:W-:-:S04]  /*25f0*/  UISETP.NE.AND UP0, UPT, UR37, 0xd, UPT ;  /* 0x0000000d2500788c */ /* 0x000fc8000bf05270 */
[----:B------:R-:W-:Y:S02]  /*2600*/  USEL UR15, URZ, 0x1, UP0 ;  /* 0x000000013f0f7887 */ /* 0x000fe40008000000 */
[----:B------:R-:W-:Y:S02]  /*2610*/  USEL UR37, UR37, URZ, UP0 ;  /* 0x0000003f25257287 */ /* 0x000fe40008000000 */
[----:B------:R-:W-:-:S06]  /*2620*/  ULOP3.LUT UR15, UR4, UR15, URZ, 0x3c, !UPT ;  /* 0x0000000f040f7292 */ /* 0x000fcc000f8e3c3f */
[----:B------:R-:W-:-:S07]  /*2630*/  IMAD.U32 R169, RZ, RZ, UR15 ;  /* 0x0000000fffa97e24 */ /* 0x000fce000f8e00ff */
.L_x_14:
[----:B------:R-:W-:-:S04]  /*2640*/  UISETP.LT.AND UP0, UPT, UR10, 0x1, UPT ;  /* 0x000000010a00788c */ /* 0x000fc8000bf01270 */
[----:B------:R-:W-:-:S04]  /*2650*/  USEL UR15, UR10, 0x1, UP0 ;  /* 0x000000010a0f7887 */ /* 0x000fc80008000000 */
[----:B------:R-:W-:-:S04]  /*2660*/  UIADD3 UR15, UR10, -UR15, URZ ;  /* 0x8000000f0a0f7290 */ /* 0x000fc8000fffe03f */
[----:B------:R-:W-:-:S06]  /*2670*/  UISETP.GE.AND UP0, UPT, UR15, 0x1, UPT ;  /* 0x000000010f00788c */ /* 0x000fcc000bf06270 */
[----:B------:R-:W-:-:S13]  /*2680*/  PLOP3.LUT P0, PT, PT, PT, UP0, 0x80, 0x0 ;  /* 0x000000000000781c */ /* 0x000fda0003f0f008 */
[----:B------:R-:W-:Y:S05]  /*2690*/  @!P0 BRA `(.L_x_20) ;  /* 0x0000000c00748947 */ /* 0x000fea0003800000 */
[----:B------:R-:W-:Y:S01]  /*26a0*/  IMAD.U32 R166, RZ, RZ, UR15 ;  /* 0x0000000fffa67e24 */ /* 0x000fe2000f8e00ff */
[----:B------:R-:W-:Y:S01]  /*26b0*/  UMOV UR36, UR5 ;  /* 0x0000000500247c82 */ /* 0x000fe20008000000 */
[----:B------:R-:W-:-:S05]  /*26c0*/  ULDC UR15, c[0x0][0x50c] ;  /* 0x00014300000f7ab9 */ /* 0x000fca0000000800 */
.L_x_28:
[----:B------:R-:W-:-:S06]  /*26d0*/  UISETP.NE.AND UP0, UPT, UR9, 0x3, UPT ;  /* 0x000000030900788c */ /* 0x000fcc000bf05270 */
[----:B------:R-:W-:-:S13]  /*26e0*/  PLOP3.LUT P1, PT, PT, PT, UP0, 0x80, 0x0 ;  /* 0x000000000000781c */ /* 0x000fda0003f2f008 */
[----:B01----:R-:W-:Y:S05]  /*26f0*/  @!P1 BRA `(.L_x_21) ;  /* 0x0000000000049947 */ /* 0x003fea0003800000 */
[----:B------:R-:W-:Y:S01]  /*2700*/  BPT.TRAP 0x1 ;  /* 0x000000040000795c */ /* 0x000fe20000300000 */
.L_x_21:
[----:B------:R-:W0:Y:S01]  /*2710*/  S2UR UR18, SR_CgaCtaId ;  /* 0x00000000001279c3 */ /* 0x000e220000008800 */
[----:B------:R-:W-:Y:S01]  /*2720*/  UMOV UR11, 0x400 ;  /* 0x00000400000b7882 */ /* 0x000fe20000000000 */
[----:B------:R-:W-:Y:S01]  /*2730*/  SHF.L.U32 R167, R169, 0x1f, RZ ;  /* 0x0000001fa9a77819 */ /* 0x000fe200000006ff */
[----:B0-----:R-:W-:-:S04]  /*2740*/  ULEA UR11, UR18, UR11, 0x18 ;  /* 0x0000000b120b7291 */ /* 0x001fc8000f8ec03f */
[----:B------:R-:W-:-:S09]  /*2750*/  ULEA UR18, UR37, UR11, 0x3 ;  /* 0x0000000b25127291 */ /* 0x000fd2000f8e183f */
[----:B------:R0:W1:Y:S01]  /*2760*/  SYNCS.PHASECHK.TRANS64.TRYWAIT P0, [UR18], R167 ;  /* 0x000000a7ff0075a7 */ /* 0x0000620008000152 */
[----:B------:R-:W-:Y:S05]  /*2770*/  @!P1 BRA `(.L_x_22) ;  /* 0x0000000000049947 */ /* 0x000fea0003800000 */
[----:B------:R-:W-:Y:S01]  /*2780*/  BPT.TRAP 0x1 ;  /* 0x000000040000795c */ /* 0x000fe20000300000 */
.L_x_22:
[----:B-1----:R-:W-:Y:S05]  /*2790*/  @P0 BRA `(.L_x_23) ;  /* 0x0000000000080947 */ /* 0x002fea0003800000 */
[----:B------:R-:W1:Y:S02]  /*27a0*/  SYNCS.PHASECHK.TRANS64.TRYWAIT P0, [UR18], R167 ;  /* 0x000000a7ff0075a7 */ /* 0x000e640008000152 */
[----:B-1----:R-:W-:Y:S05]  /*27b0*/  @!P0 BRA `(.L_x_24) ;  /* 0x00000090006c8947 */ /* 0x002fea0003800000 */
.L_x_23:
[----:B------:R-:W-:Y:S01]  /*27c0*/  UIADD3 UR18, UR11, 0x27180, URZ ;  /* 0x000271800b127890 */ /* 0x000fe2000fffe03f */
[----:B------:R-:W-:Y:S01]  /*27d0*/  WARPGROUP.ARRIVE ;  /* 0x00000000000079c5 */ /* 0x000fe20000000000 */
[----:B------:R-:W-:Y:S02]  /*27e0*/  UISETP.NE.AND UP0, UPT, UR16, URZ, UPT ;  /* 0x0000003f1000728c */ /* 0x000fe4000bf05270 */
[----:B------:R-:W-:Y:S02]  /*27f0*/  USHF.R.U32.HI UR18, URZ, 0x4, UR18 ;  /* 0x000000043f127899 */ /* 0x000fe40008011612 */
[----:B------:R-:W-:Y:S02]  /*2800*/  USEL UR17, UR17, URZ, !UP0 ;  /* 0x0000003f11117287 */ /* 0x000fe4000c000000 */
[----:B------:R-:W-:Y:S02]  /*2810*/  ULOP3.LUT UR18, UR18, 0x3fff, URZ, 0xc0, !UPT ;  /* 0x00003fff12127892 */ /* 0x000fe4000f8ec03f */
[----:B------:R-:W-:-:S02]  /*2820*/  ULOP3.LUT UR40, UR12, 0x10000, URZ, 0xfc, !UPT ;  /* 0x000100000c287892 */ /* 0x000fc4000f8efc3f */
[----:B------:R-:W-:Y:S02]  /*2830*/  ULOP3.LUT UR18, UR18, 0x10000, URZ, 0xfc, !UPT ;  /* 0x0001000012127892 */ /* 0x000fe4000f8efc3f */
[----:B------:R-:W-:Y:S02]  /*2840*/  UISETP.NE.U32.AND UP0, UPT, UR17, URZ, UPT ;  /* 0x0000003f1100728c */ /* 0x000fe4000bf05070 */
[----:B------:R-:W-:Y:S02]  /*2850*/  UIMAD UR41, UR37, 0x140, UR18 ;  /* 0x00000140252978a4 */ /* 0x000fe4000f8e0212 */
[----:B------:R-:W-:Y:S02]  /*2860*/  UIMAD UR40, UR37, 0x300, UR40 ;  /* 0x00000300252878a4 */ /* 0x000fe4000f8e0228 */
[----:B------:R-:W-:Y:S01]  /*2870*/  UIADD3 UR22, UR41, 0x40, URZ ;  /* 0x0000004029167890 */ /* 0x000fe2000fffe03f */
[----:B------:R-:W-:Y:S01]  /*2880*/  UMOV UR17, 0x80000020 ;  /* 0x8000002000117882 */ /* 0x000fe20000000000 */
[----:B------:R-:W-:-:S03]  /*2890*/  UIADD3 UR26, UR41, 0x80, URZ ;  /* 0x00000080291a7890 */ /* 0x000fc6000fffe03f */
[----:B------:R-:W-:Y:S01]  /*28a0*/  UMOV UR16, UR40 ;  /* 0x0000002800107c82 */ /* 0x000fe20008000000 */
[----:B------:R-:W-:Y:S01]  /*28b0*/  UMOV UR18, UR41 ;  /* 0x0000002900127c82 */ /* 0x000fe20008000000 */
[----:B------:R-:W-:Y:S01]  /*28c0*/  UMOV UR19, 0x80000020 ;  /* 0x8000002000137882 */ /* 0x000fe20000000000 */
[----:B------:R-:W-:Y:S01]  /*28d0*/  UIADD3 UR30, UR41, 0xc0, URZ ;  /* 0x000000c0291e7890 */ /* 0x000fe2000fffe03f */
[----:B------:R-:W-:Y:S01]  /*28e0*/  QGMMA.64x16x32.F32.E4M3.E4M3 R96, gdesc[UR16], R96, UP0 ;  /* 0x00200000106079f3 */ /* 0x000fe2000bf00860 */
[----:B------:R-:W-:Y:S01]  /*28f0*/  UMOV UR20, UR16 ;  /* 0x0000001000147c82 */ /* 0x000fe20008000000 */
[----:B------:R-:W-:Y:S01]  /*2900*/  UMOV UR21, UR17 ;  /* 0x0000001100157c82 */ /* 0x000fe20008000000 */
[----:B------:R-:W-:Y:S01]  /*2910*/  UMOV UR23, 0x80000020 ;  /* 0x8000002000177882 */ /* 0x000fe20000000000 */
[----:B------:R-:W-:Y:S01]  /*2920*/  UIADD3 UR34, UR41, 0x100, URZ ;  /* 0x0000010029227890 */ /* 0x000fe2000fffe03f */
[----:B------:R-:W-:Y:S01]  /*2930*/  QGMMA.64x16x32.F32.E4M3.E4M3 R80, gdesc[UR20], R80, UP0 ;  /* 0x00200000145079f3 */ /* 0x000fe2000bf00850 */
[----:B------:R-:W-:Y:S01]  /*2940*/  UIADD3 UR20, UR40, 0x200, URZ ;  /* 0x0000020028147890 */ /* 0x000fe2000fffe03f */
[----:B------:R-:W-:Y:S01]  /*2950*/  UMOV UR24, UR16 ;  /* 0x0000001000187c82 */ /* 0x000fe20008000000 */
[----:B------:R-:W-:Y:S01]  /*2960*/  UMOV UR25, UR17 ;  /* 0x0000001100197c82 */ /* 0x000fe20008000000 */
[----:B------:R-:W-:Y:S01]  /*2970*/  UMOV UR27, 0x80000020 ;  /* 0x80000020001b7882 */ /* 0x000fe20000000000 */
[----:B------:R-:W-:Y:S01]  /*2980*/  UMOV UR28, UR16 ;  /* 0x00000010001c7c82 */ /* 0x000fe20008000000 */
[----:B------:R-:W-:Y:S01]  /*2990*/  UMOV UR29, UR17 ;  /* 0x00000011001d7c82 */ /* 0x000fe20008000000 */
[----:B------:R-:W-:Y:S01]  /*29a0*/  UMOV UR31, 0x80000020 ;  /* 0x80000020001f7882 */ /* 0x000fe20000000000 */
[----:B------:R-:W-:Y:S01]  /*29b0*/  QGMMA.64x16x32.F32.E4M3.E4M3 R64, gdesc[UR24], R64, UP0 ;  /* 0x00200000184079f3 */ /* 0x000fe2000bf00840 */
[----:B------:R-:W-:Y:S01]  /*29c0*/  UMOV UR32, UR16 ;  /* 0x0000001000207c82 */ /* 0x000fe20008000000 */
[----:B------:R-:W-:Y:S01]  /*29d0*/  UMOV UR33, UR17 ;  /* 0x0000001100217c82 */ /* 0x000fe20008000000 */
[----:B------:R-:W-:Y:S01]  /*29e0*/  UMOV UR35, 0x80000020 ;  /* 0x8000002000237882 */ /* 0x000fe20000000000 */
[----:B------:R-:W-:Y:S01]  /*29f0*/  QGMMA.64x16x32.F32.E4M3.E4M3 R48, gdesc[UR28], R48, UP0 ;  /* 0x002000001c3079f3 */ /* 0x000fe2000bf00830 */
[----:B------:R-:W-:Y:S01]  /*2a00*/  UIADD3 UR16, UR40, 0x2, URZ ;  /* 0x0000000228107890 */ /* 0x000fe2000fffe03f */
[----:B------:R-:W-:-:S02]  /*2a10*/  UMOV UR17, 0x80000020 ;  /* 0x8000002000117882 */ /* 0x000fc40000000000 */
[----:B------:R-:W-:Y:S01]  /*2a20*/  QGMMA.64x16x32.F32.E4M3.E4M3 R32, gdesc[UR32], R32, UP0 ;  /* 0x00200000202079f3 */ /* 0x000fe2000bf00820 */
[----:B------:R-:W-:Y:S01]  /*2a30*/  UMOV UR32, UR20 ;  /* 0x0000001400207c82 */ /* 0x000fe20008000000 */
[----:B------:R-:W-:Y:S01]  /*2a40*/  UMOV UR33, 0x80000020 ;  /* 0x8000002000217882 */ /* 0x000fe20000000000 */
[----:B------:R-:W-:Y:S01]  /*2a50*/  UMOV UR28, UR32 ;  /* 0x00000020001c7c82 */ /* 0x000fe20008000000 */
[----:B------:R-:W-:Y:S01]  /*2a60*/  UMOV UR29, UR33 ;  /* 0x00000021001d7c82 */ /* 0x000fe20008000000 */
[----:B------:R-:W-:Y:S01]  /*2a70*/  QGMMA.64x16x32.F32.E4M3.E4M3 R24, gdesc[UR32], R24, UP0 ;  /* 0x00200000201879f3 */ /* 0x000fe2000bf00818 */
[----:B------:R-:W-:Y:S01]  /*2a80*/  UMOV UR24, UR32 ;  /* 0x0000002000187c82 */ /* 0x000fe20008000000 */
[----:B------:R-:W-:Y:S01]  /*2a90*/  UMOV UR25, UR33 ;  /* 0x0000002100197c82 */ /* 0x000fe20008000000 */
[----:B------:R-:W-:Y:S01]  /*2aa0*/  UMOV UR20, UR32 ;  /* 0x0000002000147c82 */ /* 0x000fe20008000000 */
[----:B------:R-:W-:Y:S01]  /*2ab0*/  QGMMA.64x16x32.F32.E4M3.E4M3 R40, gdesc[UR28], R40, UP0 ;  /* 0x002000001c2879f3 */ /* 0x000fe2000bf00828 */
[----:B------:R-:W-:Y:S01]  /*2ac0*/  UMOV UR21, UR33 ;  /* 0x0000002100157c82 */ /* 0x000fe20008000000 */
[----:B------:R-:W-:Y:S01]  /*2ad0*/  UMOV UR34, UR18 ;  /* 0x0000001200227c82 */ /* 0x000fe20008000000 */
[----:B------:R-:W-:Y:S01]  /*2ae0*/  UMOV UR35, UR19 ;  /* 0x0000001300237c82 */ /* 0x000fe20008000000 */
[----:B------:R-:W-:Y:S01]  /*2af0*/  QGMMA.64x16x32.F32.E4M3.E4M3 R56, gdesc[UR24], R56, UP0 ;  /* 0x00200000183879f3 */ /* 0x000fe2000bf00838 */
[----:B------:R-:W-:-:S02]  /*2b00*/  UIADD3 UR18, UR41, 0x2, URZ ;  /* 0x0000000229127890 */ /* 0x000fc4000fffe03f */
[----:B------:R-:W-:Y:S01]  /*2b10*/  UIADD3 UR26, UR41, 0x82, URZ ;  /* 0x00000082291a7890 */ /* 0x000fe2000fffe03f */
[----:B------:R-:W-:Y:S01]  /*2b20*/  QGMMA.64x16x32.F32.E4M3.E4M3 R72, gdesc[UR20], R72, UP0 ;  /* 0x00200000144879f3 */ /* 0x000fe2000bf00848 */
[----:B------:R-:W-:Y:S02]  /*2b30*/  UIADD3 UR22, UR41, 0x42, URZ ;  /* 0x0000004229167890 */ /* 0x000fe4000fffe03f */
[----:B------:R-:W-:Y:S01]  /*2b40*/  UIADD3 UR30, UR41, 0xc2, URZ ;  /* 0x000000c2291e7890 */ /* 0x000fe2000fffe03f */
[----:B------:R-:W-:Y:S01]  /*2b50*/  QGMMA.64x16x32.F32.E4M3.E4M3 R88, gdesc[UR32], R88, UP0 ;  /* 0x00200000205879f3 */ /* 0x000fe2000bf00858 */
[----:B------:R-:W-:Y:S01]  /*2b60*/  UIADD3 UR34, UR41, 0x102, URZ ;  /* 0x0000010229227890 */ /* 0x000fe2000fffe03f */
[----:B------:R-:W-:Y:S01]  /*2b70*/  UMOV UR19, 0x80000020 ;  /* 0x8000002000137882 */ /* 0x000fe20000000000 */
[----:B------:R-:W-:Y:S01]  /*2b80*/  UIADD3 UR40, UR40, 0x202, URZ ;  /* 0x0000020228287890 */ /* 0x000fe2000fffe03f */
[----:B------:R-:W-:Y:S01]  /*2b90*/  UMOV UR20, UR16 ;  /* 0x0000001000147c82 */ /* 0x000fe20008000000 */
[----:B------:R-:W-:Y:S01]  /*2ba0*/  UMOV UR21, UR17 ;  /* 0x0000001100157c82 */ /* 0x000fe20008000000 */
[----:B------:R-:W-:Y:S01]  /*2bb0*/  UMOV UR23, 0x80000020 ;  /* 0x8000002000177882 */ /* 0x000fe20000000000 */
[----:B------:R-:W-:Y:S01]  /*2bc0*/  UMOV UR24, UR16 ;  /* 0x0000001000187c82 */ /* 0x000fe20008000000 */
[----:B------:R-:W-:Y:S01]  /*2bd0*/  UMOV UR25, UR17 ;  /* 0x0000001100197c82 */ /* 0x000fe20008000000 */
[----:B------:R-:W-:Y:S01]  /*2be0*/  QGMMA.64x16x32.F32.E4M3.E4M3 R96, gdesc[UR16], R96 ;  /* 0x00200000106079f3 */ /* 0x000fe20008700860 */
[----:B------:R-:W-:Y:S01]  /*2bf0*/  UMOV UR27, 0x80000020 ;  /* 0x80000020001b7882 */ /* 0x000fe20000000000 */
[----:B------:R-:W-:Y:S01]  /*2c00*/  UMOV UR28, UR16 ;  /* 0x00000010001c7c82 */ /* 0x000fe20008000000 */
[----:B------:R-:W-:Y:S01]  /*2c10*/  UMOV UR29, UR17 ;  /* 0x00000011001d7c82 */ /* 0x000fe20008000000 */
[----:B------:R-:W-:Y:S01]  /*2c20*/  QGMMA.64x16x32.F32.E4M3.E4M3 R80, gdesc[UR20], R80 ;  /* 0x00200000145079f3 */ /* 0x000fe20008700850 */
[----:B------:R-:W-:Y:S01]  /*2c30*/  UMOV UR31, 0x80000020 ;  /* 0x80000020001f7882 */ /* 0x000fe20000000000 */
[----:B------:R-:W-:Y:S01]  /*2c40*/  UMOV UR32, UR16 ;  /* 0x0000001000207c82 */ /* 0x000fe20008000000 */
[----:B------:R-:W-:Y:S01]  /*2c50*/  UMOV UR33, UR17 ;  /* 0x0000001100217c82 */ /* 0x000fe20008000000 */
[----:B------:R-:W-:Y:S01]  /*2c60*/  UMOV UR35, 0x80000020 ;  /* 0x8000002000237882 */ /* 0x000fe20000000000 */
[----:B------:R-:W-:Y:S01]  /*2c70*/  UIADD3 UR6, UR6, 0x2, URZ ;  /* 0x0000000206067890 */ /* 0x000fe2000fffe03f */
[----:B------:R-:W-:Y:S03]  /*2c80*/  QGMMA.64x16x32.F32.E4M3.E4M3 R64, gdesc[UR24], R64 ;  /* 0x00200000184079f3 */ /* 0x000fe60008700840 */
[----:B------:R-:W-:Y:S01]  /*2c90*/  UISETP.NE.AND UP0, UPT, UR6, UR15, UPT ;  /* 0x0000000f0600728c */ /* 0x000fe2000bf05270 */
[----:B------:R-:W-:Y:S04]  /*2ca0*/  QGMMA.64x16x32.F32.E4M3.E4M3 R48, gdesc[UR28], R48 ;  /* 0x002000001c3079f3 */ /* 0x000fe80008700830 */
[----:B------:R-:W-:Y:S01]  /*2cb0*/  QGMMA.64x16x32.F32.E4M3.E4M3 R32, gdesc[UR32], R32 ;  /* 0x00200000202079f3 */ /* 0x000fe20008700820 */
[----:B------:R-:W-:Y:S01]  /*2cc0*/  UMOV UR32, UR40 ;  /* 0x0000002800207c82 */ /* 0x000fe20008000000 */
[----:B------:R-:W-:Y:S01]  /*2cd0*/  UMOV UR33, 0x80000020 ;  /* 0x8000002000217882 */ /* 0x000fe20000000000 */
[----:B------:R-:W-:Y:S01]  /*2ce0*/  UMOV UR28, UR32 ;  /* 0x00000020001c7c82 */ /* 0x000fe20008000000 */
[----:B------:R-:W-:Y:S01]  /*2cf0*/  UMOV UR29, UR33 ;  /* 0x00000021001d7c82 */ /* 0x000fe20008000000 */
[----:B------:R-:W-:Y:S01]  /*2d00*/  QGMMA.64x16x32.F32.E4M3.E4M3 R24, gdesc[UR32], R24 ;  /* 0x00200000201879f3 */ /* 0x000fe20008700818 */
[----:B------:R-:W-:Y:S01]  /*2d10*/  UMOV UR24, UR32 ;  /* 0x0000002000187c82 */ /* 0x000fe20008000000 */
[----:B------:R-:W-:Y:S01]  /*2d20*/  UMOV UR25, UR33 ;  /* 0x0000002100197c82 */ /* 0x000fe20008000000 */
[----:B------:R-:W-:Y:S01]  /*2d30*/  UMOV UR20, UR32 ;  /* 0x0000002000147c82 */ /* 0x000fe20008000000 */
[----:B------:R-:W-:Y:S01]  /*2d40*/  QGMMA.64x16x32.F32.E4M3.E4M3 R40, gdesc[UR28], R40 ;  /* 0x002000001c2879f3 */ /* 0x000fe20008700828 */
[----:B------:R-:W-:Y:S01]  /*2d50*/  UMOV UR21, UR33 ;  /* 0x0000002100157c82 */ /* 0x000fe20008000000 */
[----:B------:R-:W-:Y:S01]  /*2d60*/  UMOV UR16, UR32 ;  /* 0x0000002000107c82 */ /* 0x000fe20008000000 */
[----:B------:R-:W-:Y:S01]  /*2d70*/  UMOV UR17, UR33 ;  /* 0x0000002100117c82 */ /* 0x000fe20008000000 */
[----:B------:R-:W-:Y:S04]  /*2d80*/  QGMMA.64x16x32.F32.E4M3.E4M3 R56, gdesc[UR24], R56 ;  /* 0x00200000183879f3 */ /* 0x000fe80008700838 */
[----:B------:R-:W-:Y:S04]  /*2d90*/  QGMMA.64x16x32.F32.E4M3.E4M3 R72, gdesc[UR20], R72 ;  /* 0x00200000144879f3 */ /* 0x000fe80008700848 */
[----:B------:R-:W-:Y:S01]  /*2da0*/  QGMMA.64x16x32.F32.E4M3.E4M3 R88, gdesc[UR16], R88, gsb0 ;  /* 0x00200000105879f3 */ /* 0x000fe20008000858 */
[----:B------:R-:W-:-:S06]  /*2db0*/  USEL UR16, URZ, 0x1, UP0 ;  /* 0x000000013f107887 */ /* 0x000fcc0008000000 */
[----:B------:R-:W-:Y:S01]  /*2dc0*/  ISETP.NE.AND P0, PT, RZ, UR16, PT ;  /* 0x00000010ff007c0c */ /* 0x000fe2000bf05270 */
[----:B------:R-:W-:-:S12]  /*2dd0*/  WARPGROUP.DEPBAR.LE gsb0, 0x1 ;  /* 0x00008000000079c5 */ /* 0x000fd80000010100 */
[----:B------:R-:W-:Y:S05]  /*2de0*/  @!P0 BRA `(.L_x_25) ;  /* 0x0000000400488947 */ /* 0x000fea0003800000 */
[----:B------:R-:W-:Y:S02]  /*2df0*/  WARPGROUP.DEPBAR.LE gsb0, 0x0 ;  /* 0x00008000000079c5 */ /* 0x000fe40000010000 */
[----:B------:R-:W-:-:S01]  /*2e00*/  FADD R165, R96, R165 ;  /* 0x000000a560a57221 */ /* 0x000fc20000000000 */
[----:B------:R-:W-:Y:S01]  /*2e10*/  FADD R164, R97, R164 ;  /* 0x000000a461a47221 */ /* 0x000fe20000000000 */
        /* <DEDUP_REMOVED lines=78> */
[----:B------:R-:W-:-:S06]  /*3300*/  UMOV UR6, URZ ;  /* 0x0000003f00067c82 */ /* 0x000fcc0008000000 */
.L_x_25:
[----:B------:R-:W-:Y:S05]  /*3310*/  @!P1 BRA `(.L_x_26) ;  /* 0x0000000000049947 */ /* 0x000fea0003800000 */
[----:B------:R-:W-:Y:S01]  /*3320*/  BPT.TRAP 0x1 ;  /* 0x000000040000795c */ /* 0x000fe20000300000 */
.L_x_26:
[----:B------:R-:W-:Y:S02]  /*3330*/  UISETP.GT.U32.AND UP0, UPT, UR7, 0x1, UPT ;  /* 0x000000010700788c */ /* 0x000fe4000bf04070 */
[----:B------:R-:W-:-:S04]  /*3340*/  ULEA UR17, UR36, UR11, 0x3 ;  /* 0x0000000b24117291 */ /* 0x000fc8000f8e183f */
[----:B------:R-:W-:Y:S01]  /*3350*/  UIADD3 UR17, UR17, 0x68, URZ ;  /* 0x0000006811117890 */ /* 0x000fe2000fffe03f */
[----:B------:R-:W-:-:S03]  /*3360*/  PLOP3.LUT P0, PT, PT, PT, UP0, 0x80, 0x0 ;  /* 0x000000000000781c */ /* 0x000fc60003f0f008 */
[----:B------:R-:W-:-:S09]  /*3370*/  UPRMT UR17, URZ, 0x654, UR17 ;  /* 0x000006543f117896 */ /* 0x000fd20008000011 */
[----:B------:R-:W-:Y:S01]  /*3380*/  SYNCS.ARRIVE.TRANS64.RED.A1T0 RZ, [UR17], RZ ;  /* 0x000000ffffff79a7 */ /* 0x000fe20008100411 */
[----:B------:R-:W-:Y:S05]  /*3390*/  @P0 BRA `(.L_x_27) ;  /* 0x0000000000040947 */ /* 0x000fea0003800000 */
[----:B------:R-:W-:Y:S01]  /*33a0*/  BPT.TRAP 0x1 ;  /* 0x000000040000795c */ /* 0x000fe20000300000 */
.L_x_27:
[----:B------:R-:W-:Y:S01]  /*33b0*/  UIADD3 UR37, UR37, 0x1, URZ ;  /* 0x0000000125257890 */ /* 0x000fe2000fffe03f */
[C---:B------:R-:W-:Y:S01]  /*33c0*/  ISETP.GT.AND P0, PT, R166.reuse, 0x1, PT ;  /* 0x00000001a600780c */ /* 0x040fe20003f04270 */
[----:B------:R-:W-:Y:S01]  /*33d0*/  UIADD3 UR36, UR36, 0x1, URZ ;  /* 0x0000000124247890 */ /* 0x000fe2000fffe03f */
[----:B------:R-:W-:Y:S01]  /*33e0*/  VIADD R166, R166, 0xffffffff ;  /* 0xffffffffa6a67836 */ /* 0x000fe20000000000 */
[----:B------:R-:W-:Y:S02]  /*33f0*/  UISETP.NE.AND UP0, UPT, UR37, 0xd, UPT ;  /* 0x0000000d2500788c */ /* 0x000fe4000bf05270 */
[----:B------:R-:W-:Y:S02]  /*3400*/  UISETP.NE.AND UP1, UPT, UR36, 0xd, UPT ;  /* 0x0000000d2400788c */ /* 0x000fe4000bf25270 */
[----:B------:R-:W-:Y:S02]  /*3410*/  USEL UR17, URZ, 0x1, UP0 ;  /* 0x000000013f117887 */ /* 0x000fe40008000000 */
[----:B------:R-:W-:-:S02]  /*3420*/  USEL UR37, UR37, URZ, UP0 ;  /* 0x0000003f25257287 */ /* 0x000fc40008000000 */
[----:B------:R-:W-:Y:S02]  /*3430*/  USEL UR36, UR36, URZ, UP1 ;  /* 0x0000003f24247287 */ /* 0x000fe40008800000 */
[----:B------:R-:W-:Y:S01]  /*3440*/  LOP3.LUT R169, R169, UR17, RZ, 0x3c, !PT ;  /* 0x00000011a9a97c12 */ /* 0x000fe2000f8e3cff */
[----:B------:R-:W-:Y:S01]  /*3450*/  UMOV UR17, 0x1 ;  /* 0x0000000100117882 */ /* 0x000fe20000000000 */
[----:B------:R-:W-:Y:S08]  /*3460*/  @P0 BRA `(.L_x_28) ;  /* 0xfffffff000980947 */ /* 0x000ff0000383ffff */
.L_x_20:
[----:B------:R-:W-:Y:S01]  /*3470*/  UISETP.NE.AND UP0, UPT, UR6, URZ, UPT ;  /* 0x0000003f0600728c */ /* 0x000fe2000bf05270 */
[----:B------:R-:W2:Y:S03]  /*3480*/  LDC R166, c[0x0][0x28c] ;  /* 0x0000a300ffa67b82 */ /* 0x000ea60000000800 */
[----:B------:R-:W-:-:S06]  /*3490*/  USEL UR6, URZ, 0x1, !UP0 ;  /* 0x000000013f067887 */ /* 0x000fcc000c000000 */
[----:B------:R-:W-:Y:S02]  /*34a0*/  ISETP.NE.AND P0, PT, RZ, UR6, PT ;  /* 0x00000006ff007c0c */ /* 0x000fe4000bf05270 */
[----:B--2---:R-:W-:-:S11]  /*34b0*/  ISETP.GE.AND P1, PT, R166, 0x1, PT ;  /* 0x00000001a600780c */ /* 0x004fd60003f26270 */
[----:B------:R-:W-:Y:S05]  /*34c0*/  @!P0 BRA `(.L_x_29) ;  /* 0x0000000400448947 */ /* 0x000fea0003800000 */
[----:B------:R-:W-:Y:S02]  /*34d0*/  WARPGROUP.DEPBAR.LE gsb0, 0x0 ;  /* 0x00008000000079c5 */ /* 0x000fe40000010000 */
[----:B------:R-:W-:Y:S01]  /*34e0*/  FADD R165, R96, R165 ;  /* 0x000000a560a57221 */ /* 0x000fe20000000000 */
        /* <DEDUP_REMOVED lines=78> */
[----:B------:R-:W-:-:S07]  /*39d0*/  FADD R8, R8, R31 ;  /* 0x0000001f08087221 */ /* 0x000fce0000000000 */
.L_x_29:
[----:B------:R-:W-:Y:S02]  /*39e0*/  WARPGROUP.DEPBAR.LE gsb0, 0x0 ;  /* 0x00008000000079c5 */ /* 0x000fe40000010000 */
[----:B------:R-:W-:Y:S05]  /*39f0*/  @!P1 BRA `(.L_x_30) ;  /* 0x0000000000489947 */ /* 0x000fea0003800000 */
[----:B------:R-:W-:-:S06]  /*3a00*/  UISETP.NE.AND UP0, UPT, UR9, 0x3, UPT ;  /* 0x000000030900788c */ /* 0x000fcc000bf05270 */
[----:B------:R-:W-:-:S13]  /*3a10*/  PLOP3.LUT P0, PT, PT, PT, UP0, 0x80, 0x0 ;  /* 0x000000000000781c */ /* 0x000fda0003f0f008 */
[----:B------:R-:W-:Y:S05]  /*3a20*/  @!P0 BRA `(.L_x_31) ;  /* 0x0000000000048947 */ /* 0x000fea0003800000 */
[----:B------:R-:W-:Y:S01]  /*3a30*/  BPT.TRAP 0x1 ;  /* 0x000000040000795c */ /* 0x000fe20000300000 */
.L_x_31:
[----:B------:R-:W-:-:S04]  /*3a40*/  UISETP.LT.AND UP0, UPT, UR10, 0x1, UPT ;  /* 0x000000010a00788c */ /* 0x000fc8000bf01270 */
[----:B------:R-:W-:Y:S02]  /*3a50*/  USEL UR6, UR10, 0x1, UP0 ;  /* 0x000000010a067887 */ /* 0x000fe40008000000 */
[----:B------:R-:W-:Y:S02]  /*3a60*/  UISETP.GT.U32.AND UP0, UPT, UR7, 0x1, UPT ;  /* 0x000000010700788c */ /* 0x000fe4000bf04070 */
[----:B------:R-:W-:-:S04]  /*3a70*/  UIADD3 UR6, UR5, UR10, -UR6 ;  /* 0x0000000a05067290 */ /* 0x000fc8000fffe806 */
[----:B------:R-:W-:Y:S01]  /*3a80*/  UIMAD.WIDE.U32 UR16, UR6, 0x4ec4ec4f, URZ ;  /* 0x4ec4ec4f061078a5 */ /* 0x000fe2000f8e003f */
[----:B------:R-:W-:-:S03]  /*3a90*/  PLOP3.LUT P0, PT, PT, PT, UP0, 0x80, 0x0 ;  /* 0x000000000000781c */ /* 0x000fc60003f0f008 */
[----:B------:R-:W-:-:S04]  /*3aa0*/  USHF.R.U32.HI UR16, URZ, 0x2, UR17 ;  /* 0x000000023f107899 */ /* 0x000fc80008011611 */
[----:B------:R-:W-:-:S04]  /*3ab0*/  UIMAD UR6, UR16, -0xd, UR6 ;  /* 0xfffffff3100678a4 */ /* 0x000fc8000f8e0206 */
[----:B------:R-:W-:-:S04]  /*3ac0*/  ULEA UR6, UR6, UR11, 0x3 ;  /* 0x0000000b06067291 */ /* 0x000fc8000f8e183f */
[----:B------:R-:W-:-:S04]  /*3ad0*/  UIADD3 UR6, UR6, 0x68, URZ ;  /* 0x0000006806067890 */ /* 0x000fc8000fffe03f */
[----:B------:R-:W-:-:S09]  /*3ae0*/  UPRMT UR6, URZ, 0x654, UR6 ;  /* 0x000006543f067896 */ /* 0x000fd20008000006 */
[----:B------:R-:W-:Y:S01]  /*3af0*/  SYNCS.ARRIVE.TRANS64.RED.A1T0 RZ, [UR6], RZ ;  /* 0x000000ffffff79a7 */ /* 0x000fe20008100406 */
[----:B------:R-:W-:Y:S05]  /*3b00*/  @P0 BRA `(.L_x_30) ;  /* 0x0000000000040947 */ /* 0x000fea0003800000 */
[----:B------:R-:W-:Y:S01]  /*3b10*/  BPT.TRAP 0x1 ;  /* 0x000000040000795c */ /* 0x000fe20000300000 */
.L_x_30:
[----:B------:R-:W2:Y:S01]  /*3b20*/  LDC R34, c[0x0][0x288] ;  /* 0x0000a200ff227b82 */ /* 0x000ea20000000800 */
[--C-:B------:R-:W-:Y:S01]  /*3b30*/  SHF.R.U32.HI R24, RZ, 0x2, R0.reuse ;  /* 0x00000002ff187819 */ /* 0x100fe20000011600 */
[----:B------:R-:W-:Y:S01]  /*3b40*/  IMAD R37, R5, 0x50, RZ ;  /* 0x0000005005257824 */ /* 0x000fe200078e02ff */
[----:B------:R-:W-:Y:S01]  /*3b50*/  SHF.R.U32.HI R27, RZ, 0x7, R0 ;  /* 0x00000007ff1b7819 */ /* 0x000fe20000011600 */
[----:B------:R-:W-:Y:S01]  /*3b60*/  UIADD3 UR11, UR10, UR5, URZ ;  /* 0x000000050a0b7290 */ /* 0x000fe2000fffe03f */
[----:B------:R-:W-:Y:S01]  /*3b70*/  LOP3.LUT R25, R24, 0x7, RZ, 0xc0, !PT ;  /* 0x0000000718197812 */ /* 0x000fe200078ec0ff */
[C---:B------:R-:W-:Y:S01]  /*3b80*/  IMAD.SHL.U32 R32, R0.reuse, 0x2, RZ ;  /* 0x0000000200207824 */ /* 0x040fe200078e00ff */
[----:B------:R-:W-:Y:S01]  /*3b90*/  LOP3.LUT R24, R27, 0x1, RZ, 0xc0, !PT ;  /* 0x000000011b187812 */ /* 0x000fe200078ec0ff */
[----:B------:R-:W-:Y:S01]  /*3ba0*/  UISETP.GT.U32.AND UP0, UPT, UR11, 0xc, UPT ;  /* 0x0000000c0b00788c */ /* 0x000fe2000bf04070 */
[----:B------:R-:W-:Y:S01]  /*3bb0*/  LOP3.LUT R26, R0, 0x60, RZ, 0xc0, !PT ;  /* 0x00000060001a7812 */ /* 0x000fe200078ec0ff */
[----:B------:R-:W-:Y:S01]  /*3bc0*/  USHF.R.S32.HI UR12, URZ, 0x1f, UR14 ;  /* 0x0000001f3f0c7899 */ /* 0x000fe2000801140e */
[----:B------:R-:W-:Y:S01]  /*3bd0*/  LOP3.LUT R32, R37, 0x6, R32, 0xf8, !PT ;  /* 0x0000000625207812 */ /* 0x000fe200078ef820 */
[----:B------:R-:W-:Y:S01]  /*3be0*/  IMAD.SHL.U32 R28, R24, 0x40, RZ ;  /* 0x00000040181c7824 */ /* 0x000fe200078e00ff */
[----:B------:R-:W-:Y:S01]  /*3bf0*/  SHF.R.U32.HI R26, RZ, 0x1, R26 ;  /* 0x00000001ff1a7819 */ /* 0x000fe2000001161a */
[----:B------:R-:W-:Y:S01]  /*3c00*/  ULDC UR20, c[0x0][0x284] ;  /* 0x0000a10000147ab9 */ /* 0x000fe20000000800 */
[----:B------:R-:W-:Y:S01]  /*3c10*/  ULDC.64 UR18, c[0x0][0x5d0] ;  /* 0x0001740000127ab9 */ /* 0x000fe20000000a00 */
[----:B------:R-:W-:Y:S01]  /*3c20*/  UISETP.LT.U32.AND UP0, UPT, UR10, 0xd, UP0 ;  /* 0x0000000d0a00788c */ /* 0x000fe20008701070 */
[-CC-:B------:R-:W-:Y:S01]  /*3c30*/  IADD3 R27, RZ, -R26.reuse, -R25.reuse ;  /* 0x8000001aff1b7210 */ /* 0x180fe20007ffe819 */
[----:B------:R-:W-:Y:S01]  /*3c40*/  UISETP.GE.U32.AND UP1, UPT, UR10, 0xd, UPT ;  /* 0x0000000d0a00788c */ /* 0x000fe2000bf26070 */
[----:B------:R-:W-:Y:S01]  /*3c50*/  LOP3.LUT R25, R28, 0x40, R25, 0xe2, !PT ;  /* 0x000000401c197812 */ /* 0x000fe200078ee219 */
[----:B------:R-:W-:Y:S01]  /*3c60*/  UIMAD UR5, UR12, UR18, URZ ;  /* 0x000000120c0572a4 */ /* 0x000fe2000f8e023f */
[--C-:B------:R-:W-:Y:S01]  /*3c70*/  SHF.R.S32.HI R33, RZ, 0x1f, R32.reuse ;  /* 0x0000001fff217819 */ /* 0x100fe20000011420 */
[----:B------:R-:W-:Y:S01]  /*3c80*/  UIMAD.WIDE.U32 UR16, UR11, 0x4ec4ec4f, URZ ;  /* 0x4ec4ec4f0b1078a5 */ /* 0x000fe2000f8e003f */
[----:B------:R-:W-:Y:S01]  /*3c90*/  LOP3.LUT R30, R25, R26, RZ, 0xfc, !PT ;  /* 0x0000001a191e7212 */ /* 0x000fe200078efcff */
[----:B------:R-:W-:Y:S01]  /*3ca0*/  IMAD R26, R4, 0xc0, RZ ;  /* 0x000000c0041a7824 */ /* 0x000fe200078e02ff */
[----:B--2---:R-:W-:Y:S01]  /*3cb0*/  ISETP.GE.AND P0, PT, R37, R34, PT ;  /* 0x000000222500720c */ /* 0x004fe20003f06270 */
[----:B------:R-:W-:Y:S01]  /*3cc0*/  IMAD.U32 R25, RZ, RZ, UR18 ;  /* 0x00000012ff197e24 */ /* 0x000fe2000f8e00ff */
[----:B------:R-:W-:Y:S01]  /*3cd0*/  USEL UR15, URZ, 0x1, !UP0 ;  /* 0x000000013f0f7887 */ /* 0x000fe2000c000000 */
[----:B------:R-:W-:Y:S01]  /*3ce0*/  LOP3.LUT R5, R0, 0x3, RZ, 0xc0, !PT ;  /* 0x0000000300057812 */ /* 0x000fe200078ec0ff */
[----:B------:R-:W-:Y:S01]  /*3cf0*/  UIMAD UR6, UR14, UR19, UR5 ;  /* 0x000000130e0672a4 */ /* 0x000fe2000f8e0205 */
[----:B------:R-:W-:Y:S01]  /*3d00*/  ISETP.GE.OR P0, PT, R26, UR20, P0 ;  /* 0x000000141a007c0c */ /* 0x000fe20008706670 */
[----:B------:R-:W-:Y:S01]  /*3d10*/  IMAD R27, R24, -0x40, R27 ;  /* 0xffffffc0181b7824 */ /* 0x000fe200078e021b */
[----:B------:R-:W-:Y:S01]  /*3d20*/  USHF.R.U32.HI UR16, URZ, 0x2, UR17 ;  /* 0x000000023f107899 */ /* 0x000fe20008011611 */
[----:B------:R-:W-:Y:S01]  /*3d30*/  IMAD.WIDE.U32 R24, R25, UR14, R32 ;  /* 0x0000000e19187c25 */ /* 0x000fe2000f8e0020 */
[----:B------:R-:W-:-:S02]  /*3d40*/  ULOP3.LUT UR4, UR4, UR15, URZ, 0x3c, !UPT ;  /* 0x0000000f04047292 */ /* 0x000fc4000f8e3c3f */
[----:B------:R-:W-:Y:S01]  /*3d50*/  UIMAD UR5, UR16, -0xd, UR11 ;  /* 0xfffffff3100578a4 */ /* 0x000fe2000f8e020b */
[----:B------:R-:W-:Y:S01]  /*3d60*/  IMAD R28, R5, -0x2, R34 ;  /* 0xfffffffe051c7824 */ /* 0x000fe200078e0222 */
[----:B------:R-:W-:Y:S01]  /*3d70*/  IADD3 R42, -R26, UR20, R27 ;  /* 0x000000141a2a7c10 */ /* 0x000fe2000fffe11b */
[----:B------:R-:W-:Y:S01]  /*3d80*/  IMAD.MOV.U32 R31, RZ, RZ, RZ ;  /* 0x000000ffff1f7224 */ /* 0x000fe200078e00ff */
[----:B------:R-:W-:Y:S01]  /*3d90*/  @UP1 ULOP3.LUT UR4, UR4, 0x1, UR16, 0x78, !UPT ;  /* 0x0000000104041892 */ /* 0x000fe2000f8e7810 */
[----:B------:R-:W-:Y:S02]  /*3da0*/  VIADD R25, R25, UR6 ;  /* 0x0000000619197c36 */ /* 0x000fe40008000000 */
[----:B------:R-:W-:-:S04]  /*3db0*/  IMAD.WIDE R30, R4, 0xc0, R30 ;  /* 0x000000c0041e7825 */ /* 0x000fc800078e021e */
[----:B------:R-:W-:Y:S02]  /*3dc0*/  IMAD.IADD R37, R28, 0x1, -R37 ;  /* 0x000000011c257824 */ /* 0x000fe400078e0a25 */
[----:B------:R-:W-:Y:S01]  /*3dd0*/  IMAD.MOV.U32 R36, RZ, RZ, -0x1 ;  /* 0xffffffffff247424 */ /* 0x000fe200078e00ff */
[----:B------:R-:W-:Y:S06]  /*3de0*/  @P0 BRA `(.L_x_32) ;  /* 0x0000005800480947 */ /* 0x000fec0003800000 */
[----:B------:R-:W2:Y:S01]  /*3df0*/  LDC.64 R38, c[0x0][0x5c8] ;  /* 0x00017200ff267b82 */ /* 0x000ea20000000a00 */
[----:B------:R-:W-:Y:S01]  /*3e00*/  ULDC.64 UR16, c[0x0][0x5c0] ;  /* 0x0001700000107ab9 */ /* 0x000fe20000000a00 */
[----:B------:R-:W-:Y:S01]  /*3e10*/  BSSY B0, `(.L_x_32) ;  /* 0x000058f000007945 */ /* 0x000fe20003800000 */
[-C--:B--2---:R-:W-:Y:S01]  /*3e20*/  IMAD R4, R31, R38.reuse, RZ ;  /* 0x000000261f047224 */ /* 0x084fe200078e02ff */
[----:B------:R-:W-:Y:S01]  /*3e30*/  SHF.L.U64.HI R34, R38, 0x3, R39 ;  /* 0x0000000326227819 */ /* 0x000fe20000010227 */
[----:B------:R-:W-:-:S04]  /*3e40*/  IMAD.WIDE.U32 R24, R30, R38, R24 ;  /* 0x000000261e187225 */ /* 0x000fc800078e0018 */
[----:B------:R-:W-:Y:S01]  /*3e50*/  IMAD R5, R30, R39, R4 ;  /* 0x000000271e057224 */ /* 0x000fe200078e0204 */
[----:B------:R-:W-:Y:S01]  /*3e60*/  IADD3 R4, P3, R24, UR16, RZ ;  /* 0x0000001018047c10 */ /* 0x000fe2000ff7e0ff */
[C---:B------:R-:W-:Y:S01]  /*3e70*/  IMAD.SHL.U32 R29, R38.reuse, 0x8, RZ ;  /* 0x00000008261d7824 */ /* 0x040fe200078e00ff */
[----:B------:R-:W-:Y:S01]  /*3e80*/  LEA R27, P2, R38, R24, 0x7 ;  /* 0x00000018261b7211 */ /* 0x000fe200078438ff */
[----:B------:R-:W-:-:S03]  /*3e90*/  IMAD.IADD R35, R25, 0x1, R5 ;  /* 0x0000000119237824 */ /* 0x000fc600078e0205 */
[----:B------:R-:W-:Y:S02]  /*3ea0*/  IADD3 R28, P1, P0, R24, UR16, R29 ;  /* 0x00000010181c7c10 */ /* 0x000fe4000f83e01d */
[----:B------:R-:W-:Y:S02]  /*3eb0*/  IADD3.X R5, R35, UR17, RZ, P3, !PT ;  /* 0x0000001123057c10 */ /* 0x000fe40009ffe4ff */
[----:B------:R-:W-:Y:S02]  /*3ec0*/  FSETP.NEU.AND P3, PT, RZ, UR8, PT ;  /* 0x00000008ff007c0b */ /* 0x000fe4000bf6d000 */
[----:B------:R-:W-:Y:S02]  /*3ed0*/  LEA.HI.X R25, R38, R35, R39, 0x7, P2 ;  /* 0x0000002326197211 */ /* 0x000fe400010f3c27 */
[C---:B------:R-:W-:Y:S02]  /*3ee0*/  IADD3 R26, P2, R27.reuse, UR16, RZ ;  /* 0x000000101b1a7c10 */ /* 0x040fe4000ff5e0ff */
[----:B------:R-:W-:-:S02]  /*3ef0*/  IADD3 R24, P5, P6, R27, UR16, R29 ;  /* 0x000000101b187c10 */ /* 0x000fc4000febe01d */
[----:B------:R-:W-:Y:S02]  /*3f00*/  IADD3.X R27, R25, UR17, RZ, P2, !PT ;  /* 0x00000011191b7c10 */ /* 0x000fe400097fe4ff */
[--C-:B------:R-:W-:Y:S02]  /*3f10*/  IADD3.X R29, R35, UR17, R34.reuse, P1, P0 ;  /* 0x00000011231d7c10 */ /* 0x100fe40008fe0422 */
[----:B------:R-:W-:Y:S01]  /*3f20*/  IADD3.X R25, R25, UR17, R34, P5, P6 ;  /* 0x0000001119197c10 */ /* 0x000fe2000afec422 */
[----:B------:R-:W-:Y:S06]  /*3f30*/  @!P3 BRA `(.L_x_33) ;  /* 0x0000004000e0b947 */ /* 0x000fec0003800000 */
[----:B------:R-:W-:Y:S01]  /*3f40*/  ULDC.64 UR16, c[0x0][0x5b8] ;  /* 0x00016e0000107ab9 */ /* 0x000fe20000000a00 */
[----:B------:R-:W-:Y:S01]  /*3f50*/  ISETP.GE.AND P3, PT, R42, 0x1, PT ;  /* 0x000000012a00780c */ /* 0x000fe20003f66270 */
[----:B------:R-:W-:Y:S02]  /*3f60*/  UIMAD UR6, UR12, UR16, URZ ;  /* 0x000000100c0672a4 */ /* 0x000fe4000f8e023f */
[----:B------:R-:W-:Y:S01]  /*3f70*/  IMAD.U32 R35, RZ, RZ, UR16 ;  /* 0x00000010ff237e24 */ /* 0x000fe2000f8e00ff */
[----:B------:R-:W-:Y:S01]  /*3f80*/  BSSY B1, `(.L_x_34) ;  /* 0x000000f000017945 */ /* 0x000fe20003800000 */
[----:B------:R-:W-:Y:S01]  /*3f90*/  ISETP.LT.OR P1, PT, R37, 0x1, !P3 ;  /* 0x000000012500780c */ /* 0x000fe20005f21670 */
[----:B------:R-:W-:Y:S02]  /*3fa0*/  UIMAD UR6, UR14, UR17, UR6 ;  /* 0x000000110e0672a4 */ /* 0x000fe4000f8e0206 */
[----:B------:R-:W-:Y:S01]  /*3fb0*/  IMAD.WIDE.U32 R34, R35, UR14, R32 ;  /* 0x0000000e23227c25 */ /* 0x000fe2000f8e0020 */
[----:B------:R-:W-:Y:S01]  /*3fc0*/  PRMT R38, RZ, 0x7610, R38 ;  /* 0x00007610ff267816 */ /* 0x000fe20000000026 */
[----:B------:R-:W-:Y:S01]  /*3fd0*/  ULDC.64 UR14, c[0x0][0x5b0] ;  /* 0x00016c00000e7ab9 */ /* 0x000fe20000000a00 */
[----:B------:R-:W-:Y:S01]  /*3fe0*/  ULDC.64 UR16, c[0x0][0x5a8] ;  /* 0x00016a0000107ab9 */ /* 0x000fe20000000a00 */
[----:B------:R-:W-:-:S02]  /*3ff0*/  IMAD R39, R31, UR14, RZ ;  /* 0x0000000e1f277c24 */ /* 0x000fc4000f8e02ff */
[----:B------:R-:W-:Y:S02]  /*4000*/  VIADD R35, R35, UR6 ;  /* 0x0000000623237c36 */ /* 0x000fe40008000000 */
[C---:B------:R-:W-:Y:S02]  /*4010*/  IMAD R39, R30.reuse, UR15, R39 ;  /* 0x0000000f1e277c24 */ /* 0x040fe4000f8e0227 */
[----:B------:R-:W-:-:S03]  /*4020*/  IMAD.WIDE.U32 R32, R30, UR14, R34 ;  /* 0x0000000e1e207c25 */ /* 0x000fc6000f8e0022 */
[----:B------:R-:W-:-:S04]  /*4030*/  IADD3 R32, P0, R32, UR16, RZ ;  /* 0x0000001020207c10 */ /* 0x000fc8000ff1e0ff */
[----:B------:R-:W-:Y:S01]  /*4040*/  IADD3.X R33, R33, UR17, R39, P0, !PT ;  /* 0x0000001121217c10 */ /* 0x000fe200087fe427 */
[----:B------:R-:W-:Y:S08]  /*4050*/  @P1 BRA `(.L_x_35) ;  /* 0x0000000000041947 */ /* 0x000ff00003800000 */
[----:B------:R2:W5:Y:S02]  /*4060*/  LDG.E.U8 R38, desc[UR38][R32.64] ;  /* 0x0000002620267981 */ /* 0x000564000c1e1100 */
.L_x_35:
[----:B------:R-:W-:Y:S05]  /*4070*/  BSYNC B1 ;  /* 0x0000000000017941 */ /* 0x000fea0003800000 */
.L_x_34:
[----:B-----5:R-:W-:Y:S01]  /*4080*/  LOP3.LUT R38, R38, 0xff, RZ, 0xc0, !PT ;  /* 0x000000ff26267812 */ /* 0x020fe200078ec0ff */
[----:B------:R-:W-:Y:S01]  /*4090*/  BSSY B1, `(.L_x_36) ;  /* 0x000000b000017945 */ /* 0x000fe20003800000 */
[----:B------:R-:W-:Y:S02]  /*40a0*/  ISETP.LT.OR P0, PT, R37, 0x2, !P3 ;  /* 0x000000022500780c */ /* 0x000fe40005f01670 */
[----:B------:R-:W-:-:S05]  /*40b0*/  F2FP.F16.E4M3.UNPACK_B R38, R38 ;  /* 0x00000026ff26723e */ /* 0x000fca00020006ff */
[----:B------:R-:W-:-:S05]  /*40c0*/  HADD2.F32 R38, -RZ, R38.H0_H0 ;  /* 0x20000026ff267230 */ /* 0x000fca0000004100 */
[----:B------:R-:W-:-:S04]  /*40d0*/  FMUL R38, R38, UR8 ;  /* 0x0000000826267c20 */ /* 0x000fc80008400000 */
[----:B------:R-:W-:-:S05]  /*40e0*/  FFMA R38, R165, UR13, R38 ;  /* 0x0000000da5267c23 */ /* 0x000fca0008000026 */
[----:B------:R-:W-:Y:S02]  /*40f0*/  F2FP.SATFINITE.E4M3.F32.PACK_AB_MERGE_C R39, RZ, R38, RZ ;  /* 0x00000026ff27723e */ /* 0x000fe400048070ff */
[----:B------:R-:W-:-:S03]  /*4100*/  PRMT R38, RZ, 0x7610, R38 ;  /* 0x00007610ff267816 */ /* 0x000fc60000000026 */
[----:B------:R3:W-:Y:S01]  /*4110*/  @!P1 STG.E.U8 desc[UR38][R4.64], R39 ;  /* 0x0000002704009986 */ /* 0x0007e2000c101126 */
[----:B------:R-:W-:Y:S05]  /*4120*/  @P0 BRA `(.L_x_37) ;  /* 0x0000000000040947 */ /* 0x000fea0003800000 */
[----:B------:R4:W5:Y:S02]  /*4130*/  LDG.E.U8 R38, desc[UR38][R32.64+0x1] ;  /* 0x0000012620267981 */ /* 0x000964000c1e1100 */
.L_x_37:
[----:B------:R-:W-:Y:S05]  /*4140*/  BSYNC B1 ;  /* 0x0000000000017941 */ /* 0x000fea0003800000 */
.L_x_36:
[----:B-----5:R-:W-:Y:S01]  /*4150*/  LOP3.LUT R38, R38, 0xff, RZ, 0xc0, !PT ;  /* 0x000000ff26267812 */ /* 0x020fe200078ec0ff */
[----:B------:R-:W-:Y:S01]  /*4160*/  BSSY B1, `(.L_x_38) ;  /* 0x0000013000017945 */ /* 0x000fe20003800000 */
[----:B------:R-:W-:Y:S02]  /*4170*/  IADD3 R43, P1, R30, 0x8, RZ ;  /* 0x000000081e2b7810 */ /* 0x000fe40007f3e0ff */
[----:B------:R-:W-:Y:S02]  /*4180*/  F2FP.F16.E4M3.UNPACK_B R38, R38 ;  /* 0x00000026ff26723e */ /* 0x000fe400020006ff */
[----:B------:R-:W-:Y:S01]  /*4190*/  ISETP.GE.AND P2, PT, R42, 0x9, PT ;  /* 0x000000092a00780c */ /* 0x000fe20003f46270 */
[----:B---3--:R-:W-:Y:S02]  /*41a0*/  IMAD.X R39, RZ, RZ, R31, P1 ;  /* 0x000000ffff277224 */ /* 0x008fe400008e061f */
[----:B------:R-:W-:Y:S01]  /*41b0*/  HADD2.F32 R38, -RZ, R38.H0_H0 ;  /* 0x20000026ff267230 */ /* 0x000fe20000004100 */
[----:B------:R-:W-:Y:S01]  /*41c0*/  ISETP.LT.OR P5, PT, R37, 0x1, !P2 ;  /* 0x000000012500780c */ /* 0x000fe200057a1670 */
[----:B------:R-:W-:-:S03]  /*41d0*/  IMAD R40, R39, UR14, RZ ;  /* 0x0000000e27287c24 */ /* 0x000fc6000f8e02ff */
[----:B------:R-:W-:Y:S01]  /*41e0*/  FMUL R41, R38, UR8 ;  /* 0x0000000826297c20 */ /* 0x000fe20008400000 */
[----:B------:R-:W-:-:S04]  /*41f0*/  IMAD.WIDE.U32 R38, R43, UR14, R34 ;  /* 0x0000000e2b267c25 */ /* 0x000fc8000f8e0022 */
[----:B------:R-:W-:Y:S01]  /*4200*/  FFMA R41, R164, UR13, R41 ;  /* 0x0000000da4297c23 */ /* 0x000fe20008000029 */
[--C-:B------:R-:W-:Y:S01]  /*4210*/  IMAD R43, R43, UR15, R40.reuse ;  /* 0x0000000f2b2b7c24 */ /* 0x100fe2000f8e0228 */
[----:B------:R-:W-:Y:S02]  /*4220*/  IADD3 R38, P1, R38, UR16, RZ ;  /* 0x0000001026267c10 */ /* 0x000fe4000ff3e0ff */
[----:B------:R-:W-:Y:S02]  /*4230*/  PRMT R40, RZ, 0x7610, R40 ;  /* 0x00007610ff287816 */ /* 0x000fe40000000028 */
[----:B------:R-:W-:Y:S02]  /*4240*/  F2FP.SATFINITE.E4M3.F32.PACK_AB_MERGE_C R41, RZ, R41, RZ ;  /* 0x00000029ff29723e */ /* 0x000fe400048070ff */
[----:B------:R-:W-:-:S03]  /*4250*/  IADD3.X R39, R39, UR17, R43, P1, !PT ;  /* 0x0000001127277c10 */ /* 0x000fc60008ffe42b */
[----:B------:R3:W-:Y:S01]  /*4260*/  @!P0 STG.E.U8 desc[UR38][R4.64+0x1], R41 ;  /* 0x0000012904008986 */ /* 0x0007e2000c101126 */
[----:B------:R-:W-:Y:S05]  /*4270*/  @P5 BRA `(.L_x_39) ;  /* 0x0000000000045947 */ /* 0x000fea0003800000 */
[----:B------:R0:W5:Y:S02]  /*4280*/  LDG.E.U8 R40, desc[UR38][R38.64] ;  /* 0x0000002626287981 */ /* 0x000164000c1e1100 */
.L_x_39:
[----:B------:R-:W-:Y:S05]  /*4290*/  BSYNC B1 ;  /* 0x0000000000017941 */ /* 0x000fea0003800000 */
.L_x_38:
[----:B-----5:R-:W-:Y:S01]  /*42a0*/  LOP3.LUT R40, R40, 0xff, RZ, 0xc0, !PT ;  /* 0x000000ff28287812 */ /* 0x020fe200078ec0ff */
[----:B------:R-:W-:Y:S01]  /*42b0*/  BSSY B1, `(.L_x_40) ;  /* 0x000000b000017945 */ /* 0x000fe20003800000 */
[----:B------:R-:W-:Y:S02]  /*42c0*/  ISETP.LT.OR P0, PT, R37, 0x2, !P2 ;  /* 0x000000022500780c */ /* 0x000fe40005701670 */
[----:B------:R-:W-:-:S05]  /*42d0*/  F2FP.F16.E4M3.UNPACK_B R40, R40 ;  /* 0x00000028ff28723e */ /* 0x000fca00020006ff */
[----:B------:R-:W-:-:S05]  /*42e0*/  HADD2.F32 R40, -RZ, R40.H0_H0 ;  /* 0x20000028ff287230 */ /* 0x000fca0000004100 */
[----:B------:R-:W-:-:S04]  /*42f0*/  FMUL R40, R40, UR8 ;  /* 0x0000000828287c20 */ /* 0x000fc80008400000 */
[----:B------:R-:W-:-:S05]  /*4300*/  FFMA R40, R163, UR13, R40 ;  /* 0x0000000da3287c23 */ /* 0x000fca0008000028 */
[----:B---3--:R-:W-:Y:S02]  /*4310*/  F2FP.SATFINITE.E4M3.F32.PACK_AB_MERGE_C R41, RZ, R40, RZ ;  /* 0x00000028ff29723e */ /* 0x008fe400048070ff */
[----:B------:R-:W-:-:S03]  /*4320*/  PRMT R40, RZ, 0x7610, R40 ;  /* 0x00007610ff287816 */ /* 0x000fc60000000028 */
[----:B------:R3:W-:Y:S01]  /*4330*/  @!P5 STG.E.U8 desc[UR38][R28.64], R41 ;  /* 0x000000291c00d986 */ /* 0x0007e2000c101126 */
[----:B------:R-:W-:Y:S05]  /*4340*/  @P0 BRA `(.L_x_41) ;  /* 0x0000000000040947 */ /* 0x000fea0003800000 */
[----:B------:R0:W5:Y:S02]  /*4350*/  LDG.E.U8 R40, desc[UR38][R38.64+0x1] ;  /* 0x0000012626287981 */ /* 0x000164000c1e1100 */
.L_x_41:
[----:B------:R-:W-:Y:S05]  /*4360*/  BSYNC B1 ;  /* 0x0000000000017941 */ /* 0x000fea0003800000 */
.L_x_40:
[----:B-----5:R-:W-:Y:S01]  /*4370*/  LOP3.LUT R40, R40, 0xff, RZ, 0xc0, !PT ;  /* 0x000000ff28287812 */ /* 0x020fe200078ec0ff */
[----:B------:R-:W-:Y:S01]  /*4380*/  BSSY B1, `(.L_x_42) ;  /* 0x000000b000017945 */ /* 0x000fe20003800000 */
[----:B------:R-:W-:Y:S02]  /*4390*/  ISETP.LT.OR P1, PT, R37, 0x9, !P3 ;  /* 0x000000092500780c */ /* 0x000fe40005f21670 */
[----:B------:R-:W-:-:S05]  /*43a0*/  F2FP.F16.E4M3.UNPACK_B R40, R40 ;  /* 0x00000028ff28723e */ /* 0x000fca00020006ff */
[----:B------:R-:W-:-:S05]  /*43b0*/  HADD2.F32 R40, -RZ, R40.H0_H0 ;  /* 0x20000028ff287230 */ /* 0x000fca0000004100 */
[----:B---3--:R-:W-:Y:S01]  /*43c0*/  FMUL R41, R40, UR8 ;  /* 0x0000000828297c20 */ /* 0x008fe20008400000 */
[----:B------:R-:W-:-:S03]  /*43d0*/  PRMT R40, RZ, 0x7610, R40 ;  /* 0x00007610ff287816 */ /* 0x000fc60000000028 */
[----:B------:R-:W-:-:S05]  /*43e0*/  FFMA R41, R162, UR13, R41 ;  /* 0x0000000da2297c23 */ /* 0x000fca0008000029 */
[----:B------:R-:W-:-:S05]  /*43f0*/  F2FP.SATFINITE.E4M3.F32.PACK_AB_MERGE_C R41, RZ, R41, RZ ;  /* 0x00000029ff29723e */ /* 0x000fca00048070ff */
[----:B------:R3:W-:Y:S01]  /*4400*/  @!P0 STG.E.U8 desc[UR38][R28.64+0x1], R41 ;  /* 0x000001291c008986 */ /* 0x0007e2000c101126 */
[----:B------:R-:W-:Y:S05]  /*4410*/  @P1 BRA `(.L_x_43) ;  /* 0x0000000000041947 */ /* 0x000fea0003800000 */
[----:B------:R0:W5:Y:S02]  /*4420*/  LDG.E.U8 R40, desc[UR38][R32.64+0x8] ;  /* 0x0000082620287981 */ /* 0x000164000c1e1100 */
.L_x_43:
[----:B------:R-:W-:Y:S05]  /*4430*/  BSYNC B1 ;  /* 0x0000000000017941 */ /* 0x000fea0003800000 */
.L_x_42:
        /* <DEDUP_REMOVED lines=12> */
.L_x_45:
[----:B------:R-:W-:Y:S05]  /*4500*/  BSYNC B1 ;  /* 0x0000000000017941 */ /* 0x000fea0003800000 */
.L_x_44:
        /* <DEDUP_REMOVED lines=12> */
.L_x_47:
[----:B------:R-:W-:Y:S05]  /*45d0*/  BSYNC B1 ;  /* 0x0000000000017941 */ /* 0x000fea0003800000 */
.L_x_46:
        /* <DEDUP_REMOVED lines=12> */
.L_x_49:
[----:B------:R-:W-:Y:S05]  /*46a0*/  BSYNC B1 ;  /* 0x0000000000017941 */ /* 0x000fea0003800000 */
.L_x_48:
        /* <DEDUP_REMOVED lines=12> */
[----:B------:R-:W-:Y:S01]  /*4770*/  IMAD R45, R45, UR15, R44 ;  /* 0x0000000f2d2d7c24 */ /* 0x000fe2000f8e022c */
[----:B------:R-:W-:-:S03]  /*4780*/  IADD3 R40, P6, R40, UR16, RZ ;  /* 0x0000001028287c10 */ /* 0x000fc6000ffde0ff */
[----:B------:R-:W-:Y:S02]  /*4790*/  F2FP.SATFINITE.E4M3.F32.PACK_AB_MERGE_C R47, RZ, R43, RZ ;  /* 0x0000002bff2f723e */ /* 0x000fe400048070ff */
[----:B------:R-:W-:Y:S02]  /*47a0*/  IADD3.X R41, R41, UR17, R45, P6, !PT ;  /* 0x0000001129297c10 */ /* 0x000fe4000b7fe42d */
[----:B------:R-:W-:Y:S01]  /*47b0*/  PRMT R43, RZ, 0x7610, R43 ;  /* 0x00007610ff2b7816 */ /* 0x000fe2000000002b */
[----:B------:R3:W-:Y:S01]  /*47c0*/  @!P5 STG.E.U8 desc[UR38][R28.64+0x9], R47 ;  /* 0x0000092f1c00d986 */ /* 0x0007e2000c101126 */
[----:B------:R-:W-:Y:S05]  /*47d0*/  @P0 BRA `(.L_x_51) ;  /* 0x0000000000040947 */ /* 0x000fea0003800000 */
[----:B------:R0:W5:Y:S02]  /*47e0*/  LDG.E.U8 R43, desc[UR38][R40.64] ;  /* 0x00000026282b7981 */ /* 0x000164000c1e1100 */
.L_x_51:
[----:B------:R-:W-:Y:S05]  /*47f0*/  BSYNC B1 ;  /* 0x0000000000017941 */ /* 0x000fea0003800000 */
.L_x_50:
[----:B-----5:R-:W-:Y:S01]  /*4800*/  LOP3.LUT R43, R43, 0xff, RZ, 0xc0, !PT ;  /* 0x000000ff2b2b7812 */ /* 0x020fe200078ec0ff */
[----:B------:R-:W-:Y:S01]  /*4810*/  BSSY B1, `(.L_x_52) ;  /* 0x000000b000017945 */ /* 0x000fe20003800000 */
[----:B------:R-:W-:Y:S02]  /*4820*/  ISETP.LT.OR P5, PT, R37, 0x2, !P1 ;  /* 0x000000022500780c */ /* 0x000fe40004fa1670 */
[----:B------:R-:W-:-:S05]  /*4830*/  F2FP.F16.E4M3.UNPACK_B R43, R43 ;  /* 0x0000002bff2b723e */ /* 0x000fca00020006ff */
[----:B------:R-:W-:-:S05]  /*4840*/  HADD2.F32 R43, -RZ, R43.H0_H0 ;  /* 0x2000002bff2b7230 */ /* 0x000fca0000004100 */
[----:B------:R-:W-:Y:S01]  /*4850*/  FMUL R44, R43, UR8 ;  /* 0x000000082b2c7c20 */ /* 0x000fe20008400000 */
[----:B------:R-:W-:-:S03]  /*4860*/  PRMT R43, RZ, 0x7610, R43 ;  /* 0x00007610ff2b7816 */ /* 0x000fc6000000002b */
[----:B------:R-:W-:-:S05]  /*4870*/  FFMA R44, R157, UR13, R44 ;  /* 0x0000000d9d2c7c23 */ /* 0x000fca000800002c */
[----:B------:R-:W-:-:S05]  /*4880*/  F2FP.SATFINITE.E4M3.F32.PACK_AB_MERGE_C R45, RZ, R44, RZ ;  /* 0x0000002cff2d723e */ /* 0x000fca00048070ff */
[----:B------:R0:W-:Y:S01]  /*4890*/  @!P0 STG.E.U8 desc[UR38][R26.64], R45 ;  /* 0x0000002d1a008986 */ /* 0x0001e2000c101126 */
[----:B------:R-:W-:Y:S05]  /*48a0*/  @P5 BRA `(.L_x_53) ;  /* 0x0000000000045947 */ /* 0x000fea0003800000 */
[----:B------:R0:W5:Y:S02]  /*48b0*/  LDG.E.U8 R43, desc[UR38][R40.64+0x1] ;  /* 0x00000126282b7981 */ /* 0x000164000c1e1100 */
.L_x_53:
[----:B------:R-:W-:Y:S05]  /*48c0*/  BSYNC B1 ;  /* 0x0000000000017941 */ /* 0x000fea0003800000 */
.L_x_52:
[----:B-----5:R-:W-:Y:S01]  /*48d0*/  LOP3.LUT R43, R43, 0xff, RZ, 0xc0, !PT ;  /* 0x000000ff2b2b7812 */ /* 0x020fe200078ec0ff */
[----:B------:R-:W-:Y:S01]  /*48e0*/  BSSY B1, `(.L_x_54) ;  /* 0x0000013000017945 */ /* 0x000fe20003800000 */
[----:B0-----:R-:W-:Y:S02]  /*48f0*/  IADD3 R45, P0, R30, 0x88, RZ ;  /* 0x000000881e2d7810 */ /* 0x001fe40007f1e0ff */
[----:B------:R-:W-:-:S03]  /*4900*/  F2FP.F16.E4M3.UNPACK_B R43, R43 ;  /* 0x0000002bff2b723e */ /* 0x000fc600020006ff */
[----:B------:R-:W-:Y:S01]  /*4910*/  IMAD.X R30, RZ, RZ, R31, P0 ;  /* 0x000000ffff1e7224 */ /* 0x000fe200000e061f */
[----:B------:R-:W-:Y:S01]  /*4920*/  ISETP.GE.AND P0, PT, R42, 0x89, PT ;  /* 0x000000892a00780c */ /* 0x000fe20003f06270 */
[----:B------:R-:W-:Y:S02]  /*4930*/  HADD2.F32 R43, -RZ, R43.H0_H0 ;  /* 0x2000002bff2b7230 */ /* 0x000fe40000004100 */
[----:B------:R-:W-:Y:S02]  /*4940*/  IMAD R30, R30, UR14, RZ ;  /* 0x0000000e1e1e7c24 */ /* 0x000fe4000f8e02ff */
[----:B------:R-:W-:-:S04]  /*4950*/  IMAD.WIDE.U32 R34, R45, UR14, R34 ;  /* 0x0000000e2d227c25 */ /* 0x000fc8000f8e0022 */
[----:B------:R-:W-:Y:S01]  /*4960*/  FMUL R43, R43, UR8 ;  /* 0x000000082b2b7c20 */ /* 0x000fe20008400000 */
[----:B------:R-:W-:-:S03]  /*4970*/  IMAD R45, R45, UR15, R30 ;  /* 0x0000000f2d2d7c24 */ /* 0x000fc6000f8e021e */
[----:B------:R-:W-:Y:S01]  /*4980*/  FFMA R43, R156, UR13, R43 ;  /* 0x0000000d9c2b7c23 */ /* 0x000fe2000800002b */
[----:B------:R-:W-:Y:S02]  /*4990*/  IADD3 R30, P6, R34, UR16, RZ ;  /* 0x00000010221e7c10 */ /* 0x000fe4000ffde0ff */
[----:B------:R-:W-:Y:S02]  /*49a0*/  PRMT R34, RZ, 0x7610, R34 ;  /* 0x00007610ff227816 */ /* 0x000fe40000000022 */
[----:B------:R-:W-:Y:S02]  /*49b0*/  F2FP.SATFINITE.E4M3.F32.PACK_AB_MERGE_C R43, RZ, R43, RZ ;  /* 0x0000002bff2b723e */ /* 0x000fe400048070ff */
[----:B------:R-:W-:-:S03]  /*49c0*/  IADD3.X R31, R35, UR17, R45, P6, !PT ;  /* 0x00000011231f7c10 */ /* 0x000fc6000b7fe42d */
[----:B------:R0:W-:Y:S01]  /*49d0*/  @!P5 STG.E.U8 desc[UR38][R26.64+0x1], R43 ;  /* 0x0000012b1a00d986 */ /* 0x0001e2000c101126 */
[----:B------:R-:W-:-:S13]  /*49e0*/  ISETP.LT.OR P5, PT, R37, 0x1, !P0 ;  /* 0x000000012500780c */ /* 0x000fda00047a1670 */
[----:B0-----:R-:W-:Y:S05]  /*49f0*/  @P5 BRA `(.L_x_55) ;  /* 0x0000000000045947 */ /* 0x001fea0003800000 */
[----:B------:R0:W5:Y:S02]  /*4a00*/  LDG.E.U8 R34, desc[UR38][R30.64] ;  /* 0x000000261e227981 */ /* 0x000164000c1e1100 */
.L_x_55:
[----:B------:R-:W-:Y:S05]  /*4a10*/  BSYNC B1 ;  /* 0x0000000000017941 */ /* 0x000fea0003800000 */
.L_x_54:
        /* <DEDUP_REMOVED lines=12> */
.L_x_57:
[----:B------:R-:W-:Y:S05]  /*4ae0*/  BSYNC B1 ;  /* 0x0000000000017941 */ /* 0x000fea0003800000 */
.L_x_56:
[----:B-----5:R-:W-:Y:S01]  /*4af0*/  LOP3.LUT R34, R34, 0xff, RZ, 0xc0, !PT ;  /* 0x000000ff22227812 */ /* 0x020fe200078ec0ff */
[----:B------:R-:W-:Y:S01]  /*4b00*/  BSSY B1, `(.L_x_58) ;  /* 0x000000b000017945 */ /* 0x000fe20003800000 */
[----:B------:R-:W-:Y:S02]  /*4b10*/  ISETP.LT.OR P5, PT, R37, 0x9, !P1 ;  /* 0x000000092500780c */ /* 0x000fe40004fa1670 */
[----:B------:R-:W-:-:S05]  /*4b20*/  F2FP.F16.E4M3.UNPACK_B R34, R34 ;  /* 0x00000022ff22723e */ /* 0x000fca00020006ff */
[----:B------:R-:W-:-:S05]  /*4b30*/  HADD2.F32 R34, -RZ, R34.H0_H0 ;  /* 0x20000022ff227230 */ /* 0x000fca0000004100 */
[----:B0-----:R-:W-:Y:S01]  /*4b40*/  FMUL R35, R34, UR8 ;  /* 0x0000000822237c20 */ /* 0x001fe20008400000 */
[----:B------:R-:W-:-:S03]  /*4b50*/  PRMT R34, RZ, 0x7610, R34 ;  /* 0x00007610ff227816 */ /* 0x000fc60000000022 */
[----:B------:R-:W-:-:S05]  /*4b60*/  FFMA R35, R154, UR13, R35 ;  /* 0x0000000d9a237c23 */ /* 0x000fca0008000023 */
[----:B------:R-:W-:-:S05]  /*4b70*/  F2FP.SATFINITE.E4M3.F32.PACK_AB_MERGE_C R35, RZ, R35, RZ ;  /* 0x00000023ff23723e */ /* 0x000fca00048070ff */
[----:B------:R0:W-:Y:S01]  /*4b80*/  @!P6 STG.E.U8 desc[UR38][R24.64+0x1], R35 ;  /* 0x000001231800e986 */ /* 0x0001e2000c101126 */
[----:B------:R-:W-:Y:S05]  /*4b90*/  @P5 BRA `(.L_x_59) ;  /* 0x0000000000045947 */ /* 0x000fea0003800000 */
[----:B------:R0:W5:Y:S02]  /*4ba0*/  LDG.E.U8 R34, desc[UR38][R40.64+0x8] ;  /* 0x0000082628227981 */ /* 0x000164000c1e1100 */
.L_x_59:
[----:B------:R-:W-:Y:S05]  /*4bb0*/  BSYNC B1 ;  /* 0x0000000000017941 */ /* 0x000fea0003800000 */
.L_x_58:
[----:B-----5:R-:W-:Y:S01]  /*4bc0*/  LOP3.LUT R34, R34, 0xff, RZ, 0xc0, !PT ;  /* 0x000000ff22227812 */ /* 0x020fe200078ec0ff */
[----:B------:R-:W-:Y:S01]  /*4bd0*/  BSSY B1, `(.L_x_60) ;  /* 0x000000b000017945 */ /* 0x000fe20003800000 */
[----:B------:R-:W-:Y:S02]  /*4be0*/  ISETP.LT.OR P6, PT, R37, 0xa, !P1 ;  /* 0x0000000a2500780c */ /* 0x000fe40004fc1670 */
[----:B------:R-:W-:-:S05]  /*4bf0*/  F2FP.F16.E4M3.UNPACK_B R34, R34 ;  /* 0x00000022ff22723e */ /* 0x000fca00020006ff */
[----:B------:R-:W-:-:S05]  /*4c00*/  HADD2.F32 R34, -RZ, R34.H0_H0 ;  /* 0x20000022ff227230 */ /* 0x000fca0000004100 */
[----:B------:R-:W-:-:S04]  /*4c10*/  FMUL R34, R34, UR8 ;  /* 0x0000000822227c20 */ /* 0x000fc80008400000 */
[----:B------:R-:W-:-:S05]  /*4c20*/  FFMA R34, R153, UR13, R34 ;  /* 0x0000000d99227c23 */ /* 0x000fca0008000022 */
[----:B0-----:R-:W-:Y:S02]  /*4c30*/  F2FP.SATFINITE.E4M3.F32.PACK_AB_MERGE_C R35, RZ, R34, RZ ;  /* 0x00000022ff23723e */ /* 0x001fe400048070ff */
[----:B------:R-:W-:-:S03]  /*4c40*/  PRMT R34, RZ, 0x7610, R34 ;  /* 0x00007610ff227816 */ /* 0x000fc60000000022 */
[----:B------:R0:W-:Y:S01]  /*4c50*/  @!P5 STG.E.U8 desc[UR38][R26.64+0x8], R35 ;  /* 0x000008231a00d986 */ /* 0x0001e2000c101126 */
[----:B------:R-:W-:Y:S05]  /*4c60*/  @P6 BRA `(.L_x_61) ;  /* 0x0000000000046947 */ /* 0x000fea0003800000 */
[----:B------:R0:W5:Y:S02]  /*4c70*/  LDG.E.U8 R34, desc[UR38][R40.64+0x9] ;  /* 0x0000092628227981 */ /* 0x000164000c1e1100 */
.L_x_61:
[----:B------:R-:W-:Y:S05]  /*4c80*/  BSYNC B1 ;  /* 0x0000000000017941 */ /* 0x000fea0003800000 */
.L_x_60:
        /* <DEDUP_REMOVED lines=12> */
.L_x_63:
[----:B------:R-:W-:Y:S05]  /*4d50*/  BSYNC B1 ;  /* 0x0000000000017941 */ /* 0x000fea0003800000 */
.L_x_62:
        /* <DEDUP_REMOVED lines=12> */
.L_x_65:
[----:B------:R-:W-:Y:S05]  /*4e20*/  BSYNC B1 ;  /* 0x0000000000017941 */ /* 0x000fea0003800000 */
.L_x_64:
        /* <DEDUP_REMOVED lines=12> */
.L_x_67:
[----:B------:R-:W-:Y:S05]  /*4ef0*/  BSYNC B1 ;  /* 0x0000000000017941 */ /* 0x000fea0003800000 */
.L_x_66:
        /* <DEDUP_REMOVED lines=12> */
.L_x_69:
[----:B------:R-:W-:Y:S05]  /*4fc0*/  BSYNC B1 ;  /* 0x0000000000017941 */ /* 0x000fea0003800000 */
.L_x_68:
        /* <DEDUP_REMOVED lines=12> */
.L_x_71:
[----:B------:R-:W-:Y:S05]  /*5090*/  BSYNC B1 ;  /* 0x0000000000017941 */ /* 0x000fea0003800000 */
.L_x_70:
        /* <DEDUP_REMOVED lines=12> */
.L_x_73:
[----:B------:R-:W-:Y:S05]  /*5160*/  BSYNC B1 ;  /* 0x0000000000017941 */ /* 0x000fea0003800000 */
.L_x_72:
        /* <DEDUP_REMOVED lines=12> */
.L_x_75:
[----:B------:R-:W-:Y:S05]  /*5230*/  BSYNC B1 ;  /* 0x0000000000017941 */ /* 0x000fea0003800000 */
.L_x_74:
        /* <DEDUP_REMOVED lines=12> */
.L_x_77:
[----:B------:R-:W-:Y:S05]  /*5300*/  BSYNC B1 ;  /* 0x0000000000017941 */ /* 0x000fea0003800000 */
.L_x_76:
        /* <DEDUP_REMOVED lines=12> */
.L_x_79:
[----:B------:R-:W-:Y:S05]  /*53d0*/  BSYNC B1 ;  /* 0x0000000000017941 */ /* 0x000fea0003800000 */
.L_x_78:
        /* <DEDUP_REMOVED lines=12> */
.L_x_81:
[----:B------:R-:W-:Y:S05]  /*54a0*/  BSYNC B1 ;  /* 0x0000000000017941 */ /* 0x000fea0003800000 */
.L_x_80:
        /* <DEDUP_REMOVED lines=12> */
.L_x_83:
[----:B------:R-:W-:Y:S05]  /*5570*/  BSYNC B1 ;  /* 0x0000000000017941 */ /* 0x000fea0003800000 */
.L_x_82:
        /* <DEDUP_REMOVED lines=12> */
.L_x_85:
[----:B------:R-:W-:Y:S05]  /*5640*/  BSYNC B1 ;  /* 0x0000000000017941 */ /* 0x000fea0003800000 */
.L_x_84:
        /* <DEDUP_REMOVED lines=12> */
.L_x_87:
[----:B------:R-:W-:Y:S05]  /*5710*/  BSYNC B1 ;  /* 0x0000000000017941 */ /* 0x000fea0003800000 */
.L_x_86:
        /* <DEDUP_REMOVED lines=12> */
.L_x_89:
[----:B------:R-:W-:Y:S05]  /*57e0*/  BSYNC B1 ;  /* 0x0000000000017941 */ /* 0x000fea0003800000 */
.L_x_88:
        /* <DEDUP_REMOVED lines=12> */
.L_x_91:
[----:B------:R-:W-:Y:S05]  /*58b0*/  BSYNC B1 ;  /* 0x0000000000017941 */ /* 0x000fea0003800000 */
.L_x_90:
        /* <DEDUP_REMOVED lines=12> */
.L_x_93:
[----:B------:R-:W-:Y:S05]  /*5980*/  BSYNC B1 ;  /* 0x0000000000017941 */ /* 0x000fea0003800000 */
.L_x_92:
        /* <DEDUP_REMOVED lines=12> */
.L_x_95:
[----:B------:R-:W-:Y:S05]  /*5a50*/  BSYNC B1 ;  /* 0x0000000000017941 */ /* 0x000fea0003800000 */
.L_x_94:
        /* <DEDUP_REMOVED lines=12> */
.L_x_97:
[----:B------:R-:W-:Y:S05]  /*5b20*/  BSYNC B1 ;  /* 0x0000000000017941 */ /* 0x000fea0003800000 */
.L_x_96:
        /* <DEDUP_REMOVED lines=12> */
.L_x_99:
[----:B------:R-:W-:Y:S05]  /*5bf0*/  BSYNC B1 ;  /* 0x0000000000017941 */ /* 0x000fea0003800000 */
.L_x_98:
        /* <DEDUP_REMOVED lines=12> */
.L_x_101:
[----:B------:R-:W-:Y:S05]  /*5cc0*/  BSYNC B1 ;  /* 0x0000000000017941 */ /* 0x000fea0003800000 */
.L_x_100:
        /* <DEDUP_REMOVED lines=12> */
.L_x_103:
[----:B------:R-:W-:Y:S05]  /*5d90*/  BSYNC B1 ;  /* 0x0000000000017941 */ /* 0x000fea0003800000 */
.L_x_102:
        /* <DEDUP_REMOVED lines=12> */
.L_x_105:
[----:B------:R-:W-:Y:S05]  /*5e60*/  BSYNC B1 ;  /* 0x0000000000017941 */ /* 0x000fea0003800000 */
.L_x_104:
        /* <DEDUP_REMOVED lines=12> */
.L_x_107:
[----:B------:R-:W-:Y:S05]  /*5f30*/  BSYNC B1 ;  /* 0x0000000000017941 */ /* 0x000fea0003800000 */
.L_x_106:
        /* <DEDUP_REMOVED lines=12> */
.L_x_109:
[----:B------:R-:W-:Y:S05]  /*6000*/  BSYNC B1 ;  /* 0x0000000000017941 */ /* 0x000fea0003800000 */
.L_x_108:
        /* <DEDUP_REMOVED lines=12> */
.L_x_111:
[----:B------:R-:W-:Y:S05]  /*60d0*/  BSYNC B1 ;  /* 0x0000000000017941 */ /* 0x000fea0003800000 */
.L_x_110:
        /* <DEDUP_REMOVED lines=12> */
.L_x_113:
[----:B------:R-:W-:Y:S05]  /*61a0*/  BSYNC B1 ;  /* 0x0000000000017941 */ /* 0x000fea0003800000 */
.L_x_112:
        /* <DEDUP_REMOVED lines=12> */
.L_x_115:
[----:B------:R-:W-:Y:S05]  /*6270*/  BSYNC B1 ;  /* 0x0000000000017941 */ /* 0x000fea0003800000 */
.L_x_114:
        /* <DEDUP_REMOVED lines=12> */
.L_x_117:
[----:B------:R-:W-:Y:S05]  /*6340*/  BSYNC B1 ;  /* 0x0000000000017941 */ /* 0x000fea0003800000 */
.L_x_116:
        /* <DEDUP_REMOVED lines=12> */
.L_x_119:
[----:B------:R-:W-:Y:S05]  /*6410*/  BSYNC B1 ;  /* 0x0000000000017941 */ /* 0x000fea0003800000 */
.L_x_118:
        /* <DEDUP_REMOVED lines=12> */
.L_x_121:
[----:B------:R-:W-:Y:S05]  /*64e0*/  BSYNC B1 ;  /* 0x0000000000017941 */ /* 0x000fea0003800000 */
.L_x_120:
        /* <DEDUP_REMOVED lines=12> */
.L_x_123:
[----:B------:R-:W-:Y:S05]  /*65b0*/  BSYNC B1 ;  /* 0x0000000000017941 */ /* 0x000fea0003800000 */
.L_x_122:
        /* <DEDUP_REMOVED lines=12> */
.L_x_125:
[----:B------:R-:W-:Y:S05]  /*6680*/  BSYNC B1 ;  /* 0x0000000000017941 */ /* 0x000fea0003800000 */
.L_x_124:
        /* <DEDUP_REMOVED lines=12> */
.L_x_127:
[----:B------:R-:W-:Y:S05]  /*6750*/  BSYNC B1 ;  /* 0x0000000000017941 */ /* 0x000fea0003800000 */
.L_x_126:
        /* <DEDUP_REMOVED lines=12> */
.L_x_129:
[----:B------:R-:W-:Y:S05]  /*6820*/  BSYNC B1 ;  /* 0x0000000000017941 */ /* 0x000fea0003800000 */
.L_x_128:
        /* <DEDUP_REMOVED lines=12> */
.L_x_131:
[----:B------:R-:W-:Y:S05]  /*68f0*/  BSYNC B1 ;  /* 0x0000000000017941 */ /* 0x000fea0003800000 */
.L_x_130:
        /* <DEDUP_REMOVED lines=12> */
.L_x_133:
[----:B------:R-:W-:Y:S05]  /*69c0*/  BSYNC B1 ;  /* 0x0000000000017941 */ /* 0x000fea0003800000 */
.L_x_132:
        /* <DEDUP_REMOVED lines=12> */
.L_x_135:
[----:B------:R-:W-:Y:S05]  /*6a90*/  BSYNC B1 ;  /* 0x0000000000017941 */ /* 0x000fea0003800000 */
.L_x_134:
        /* <DEDUP_REMOVED lines=12> */
.L_x_137:
[----:B------:R-:W-:Y:S05]  /*6b60*/  BSYNC B1 ;  /* 0x0000000000017941 */ /* 0x000fea0003800000 */
.L_x_136:
        /* <DEDUP_REMOVED lines=12> */
.L_x_139:
[----:B------:R-:W-:Y:S05]  /*6c30*/  BSYNC B1 ;  /* 0x0000000000017941 */ /* 0x000fea0003800000 */
.L_x_138:
        /* <DEDUP_REMOVED lines=12> */
.L_x_141:
[----:B------:R-:W-:Y:S05]  /*6d00*/  BSYNC B1 ;  /* 0x0000000000017941 */ /* 0x000fea0003800000 */
.L_x_140:
        /* <DEDUP_REMOVED lines=12> */
.L_x_143:
[----:B------:R-:W-:Y:S05]  /*6dd0*/  BSYNC B1 ;  /* 0x0000000000017941 */ /* 0x000fea0003800000 */
.L_x_142:
        /* <DEDUP_REMOVED lines=12> */
.L_x_145:
[----:B------:R-:W-:Y:S05]  /*6ea0*/  BSYNC B1 ;  /* 0x0000000000017941 */ /* 0x000fea0003800000 */
.L_x_144:
        /* <DEDUP_REMOVED lines=12> */
.L_x_147:
[----:B------:R-:W-:Y:S05]  /*6f70*/  BSYNC B1 ;  /* 0x0000000000017941 */ /* 0x000fea0003800000 */
.L_x_146:
        /* <DEDUP_REMOVED lines=12> */
.L_x_149:
[----:B------:R-:W-:Y:S05]  /*7040*/  BSYNC B1 ;  /* 0x0000000000017941 */ /* 0x000fea0003800000 */
.L_x_148:
        /* <DEDUP_REMOVED lines=12> */
.L_x_151:
[----:B------:R-:W-:Y:S05]  /*7110*/  BSYNC B1 ;  /* 0x0000000000017941 */ /* 0x000fea0003800000 */
.L_x_150:
        /* <DEDUP_REMOVED lines=12> */
.L_x_153:
[----:B------:R-:W-:Y:S05]  /*71e0*/  BSYNC B1 ;  /* 0x0000000000017941 */ /* 0x000fea0003800000 */
.L_x_152:
        /* <DEDUP_REMOVED lines=12> */
.L_x_155:
[----:B------:R-:W-:Y:S05]  /*72b0*/  BSYNC B1 ;  /* 0x0000000000017941 */ /* 0x000fea0003800000 */
.L_x_154:
        /* <DEDUP_REMOVED lines=12> */
.L_x_157:
[----:B------:R-:W-:Y:S05]  /*7380*/  BSYNC B1 ;  /* 0x0000000000017941 */ /* 0x000fea0003800000 */
.L_x_156:
        /* <DEDUP_REMOVED lines=12> */
.L_x_159:
[----:B------:R-:W-:Y:S05]  /*7450*/  BSYNC B1 ;  /* 0x0000000000017941 */ /* 0x000fea0003800000 */
.L_x_158:
[----:B-----5:R-:W-:Y:S01]  /*7460*/  LOP3.LUT R34, R34, 0xff, RZ, 0xc0, !PT ;  /* 0x000000ff22227812 */ /* 0x020fe200078ec0ff */
[----:B------:R-:W-:Y:S01]  /*7470*/  BSSY B1, `(.L_x_160) ;  /* 0x000000b000017945 */ /* 0x000fe20003800000 */
[----:B------:R-:W-:Y:S02]  /*7480*/  ISETP.LT.OR P6, PT, R37, 0x3a, !P0 ;  /* 0x0000003a2500780c */ /* 0x000fe400047c1670 */
[----:B------:R-:W-:-:S05]  /*7490*/  F2FP.F16.E4M3.UNPACK_B R34, R34 ;  /* 0x00000022ff22723e */ /* 0x000fca00020006ff */
[----:B------:R-:W-:-:S05]  /*74a0*/  HADD2.F32 R34, -RZ, R34.H0_H0 ;  /* 0x20000022ff227230 */ /* 0x000fca0000004100 */
[----:B------:R-:W-:-:S04]  /*74b0*/  FMUL R34, R34, UR8 ;  /* 0x0000000822227c20 */ /* 0x000fc80008400000 */
[----:B------:R-:W-:Y:S01]  /*74c0*/  FFMA R34, R23, UR13, R34 ;  /* 0x0000000d17227c23 */ /* 0x000fe20008000022 */
[----:B------:R-:W-:-:S04]  /*74d0*/  PRMT R23, RZ, 0x7610, R23 ;  /* 0x00007610ff177816 */ /* 0x000fc80000000017 */
[----:B0-----:R-:W-:-:S05]  /*74e0*/  F2FP.SATFINITE.E4M3.F32.PACK_AB_MERGE_C R35, RZ, R34, RZ ;  /* 0x00000022ff23723e */ /* 0x001fca00048070ff */
[----:B------:R0:W-:Y:S01]  /*74f0*/  @!P5 STG.E.U8 desc[UR38][R24.64+0x38], R35 ;  /* 0x000038231800d986 */ /* 0x0001e2000c101126 */
[----:B------:R-:W-:Y:S05]  /*7500*/  @P6 BRA `(.L_x_161) ;  /* 0x0000000000046947 */ /* 0x000fea0003800000 */
[----:B------:R0:W5:Y:S02]  /*7510*/  LDG.E.U8 R23, desc[UR38][R30.64+0x39] ;  /* 0x000039261e177981 */ /* 0x000164000c1e1100 */
.L_x_161:
[----:B------:R-:W-:Y:S05]  /*7520*/  BSYNC B1 ;  /* 0x0000000000017941 */ /* 0x000fea0003800000 */
.L_x_160:
        /* <DEDUP_REMOVED lines=8> */
[----:B------:R-:W-:-:S05]  /*75b0*/  F2FP.SATFINITE.E4M3.F32.PACK_AB_MERGE_C R23, RZ, R23, RZ ;  /* 0x00000017ff17723e */ /* 0x000fca00048070ff */
[----:B------:R0:W-:Y:S01]  /*75c0*/  @!P6 STG.E.U8 desc[UR38][R24.64+0x39], R23 ;  /* 0x000039171800e986 */ /* 0x0001e2000c101126 */
[----:B------:R-:W-:Y:S05]  /*75d0*/  @P5 BRA `(.L_x_163) ;  /* 0x0000000000045947 */ /* 0x000fea0003800000 */
[----:B------:R0:W5:Y:S02]  /*75e0*/  LDG.E.U8 R22, desc[UR38][R32.64+0x40] ;  /* 0x0000402620167981 */ /* 0x000164000c1e1100 */
.L_x_163:
[----:B------:R-:W-:Y:S05]  /*75f0*/  BSYNC B1 ;  /* 0x0000000000017941 */ /* 0x000fea0003800000 */
.L_x_162:
        /* <DEDUP_REMOVED lines=12> */
.L_x_165:
[----:B------:R-:W-:Y:S05]  /*76c0*/  BSYNC B1 ;  /* 0x0000000000017941 */ /* 0x000fea0003800000 */
.L_x_164:
        /* <DEDUP_REMOVED lines=12> */
.L_x_167:
[----:B------:R-:W-:Y:S05]  /*7790*/  BSYNC B1 ;  /* 0x0000000000017941 */ /* 0x000fea0003800000 */
.L_x_166:
        /* <DEDUP_REMOVED lines=12> */
.L_x_169:
[----:B------:R-:W-:Y:S05]  /*7860*/  BSYNC B1 ;  /* 0x0000000000017941 */ /* 0x000fea0003800000 */
.L_x_168:
        /* <DEDUP_REMOVED lines=12> */
.L_x_171:
[----:B------:R-:W-:Y:S05]  /*7930*/  BSYNC B1 ;  /* 0x0000000000017941 */ /* 0x000fea0003800000 */
.L_x_170:
        /* <DEDUP_REMOVED lines=12> */
.L_x_173:
[----:B------:R-:W-:Y:S05]  /*7a00*/  BSYNC B1 ;  /* 0x0000000000017941 */ /* 0x000fea0003800000 */
.L_x_172:
        /* <DEDUP_REMOVED lines=12> */
.L_x_175:
[----:B------:R-:W-:Y:S05]  /*7ad0*/  BSYNC B1 ;  /* 0x0000000000017941 */ /* 0x000fea0003800000 */
.L_x_174:
[----:B-----5:R-:W-:Y:S01]  /*7ae0*/  LOP3.LUT R15, R15, 0xff, RZ, 0xc0, !PT ;  /* 0x000000ff0f0f7812 */ /* 0x020fe200078ec0ff */
[----:B------:R-:W-:Y:S01]  /*7af0*/  BSSY B1, `(.L_x_176) ;  /* 0x000000b000017945 */ /* 0x000fe20003800000 */
[----:B------:R-:W-:Y:S02]  /*7b00*/  ISETP.LT.OR P2, PT, R37, 0x4a, !P2 ;  /* 0x0000004a2500780c */ /* 0x000fe40005741670 */
[----:B------:R-:W-:-:S05]  /*7b10*/  F2FP.F16.E4M3.UNPACK_B R15, R15 ;  /* 0x0000000fff0f723e */ /* 0x000fca00020006ff */
[----:B------:R-:W-:-:S05]  /*7b20*/  HADD2.F32 R15, -RZ, R15.H0_H0 ;  /* 0x2000000fff0f7230 */ /* 0x000fca0000004100 */
[----:B0-----:R-:W-:-:S04]  /*7b30*/  FMUL R4, R15, UR8 ;  /* 0x000000080f047c20 */ /* 0x001fc80008400000 */
[----:B------:R-:W-:-:S05]  /*7b40*/  FFMA R4, R17, UR13, R4 ;  /* 0x0000000d11047c23 */ /* 0x000fca0008000004 */
[----:B------:R-:W-:Y:S02]  /*7b50*/  F2FP.SATFINITE.E4M3.F32.PACK_AB_MERGE_C R5, RZ, R4, RZ ;  /* 0x00000004ff05723e */ /* 0x000fe400048070ff */
[----:B------:R-:W-:-:S03]  /*7b60*/  PRMT R4, RZ, 0x7610, R4 ;  /* 0x00007610ff047816 */ /* 0x000fc60000000004 */
[----:B------:R0:W-:Y:S01]  /*7b70*/  @!P5 STG.E.U8 desc[UR38][R28.64+0x48], R5 ;  /* 0x000048051c00d986 */ /* 0x0001e2000c101126 */
[----:B------:R-:W-:Y:S05]  /*7b80*/  @P2 BRA `(.L_x_177) ;  /* 0x0000000000042947 */ /* 0x000fea0003800000 */
[----:B------:R0:W5:Y:S02]  /*7b90*/  LDG.E.U8 R4, desc[UR38][R38.64+0x49] ;  /* 0x0000492626047981 */ /* 0x000164000c1e1100 */
.L_x_177:
[----:B------:R-:W-:Y:S05]  /*7ba0*/  BSYNC B1 ;  /* 0x0000000000017941 */ /* 0x000fea0003800000 */
.L_x_176:
        /* <DEDUP_REMOVED lines=12> */
.L_x_179:
[----:B------:R-:W-:Y:S05]  /*7c70*/  BSYNC B1 ;  /* 0x0000000000017941 */ /* 0x000fea0003800000 */
.L_x_178:
        /* <DEDUP_REMOVED lines=12> */
.L_x_181:
[----:B------:R-:W-:Y:S05]  /*7d40*/  BSYNC B1 ;  /* 0x0000000000017941 */ /* 0x000fea0003800000 */
.L_x_180:
        /* <DEDUP_REMOVED lines=12> */
.L_x_183:
[----:B------:R-:W-:Y:S05]  /*7e10*/  BSYNC B1 ;  /* 0x0000000000017941 */ /* 0x000fea0003800000 */
.L_x_182:
        /* <DEDUP_REMOVED lines=12> */
.L_x_185:
[----:B------:R-:W-:Y:S05]  /*7ee0*/  BSYNC B1 ;  /* 0x0000000000017941 */ /* 0x000fea0003800000 */
.L_x_184:
        /* <DEDUP_REMOVED lines=12> */
.L_x_187:
[----:B------:R-:W-:Y:S05]  /*7fb0*/  BSYNC B1 ;  /* 0x0000000000017941 */ /* 0x000fea0003800000 */
.L_x_186:
        /* <DEDUP_REMOVED lines=12> */
.L_x_189:
[----:B------:R-:W-:Y:S05]  /*8080*/  BSYNC B1 ;  /* 0x0000000000017941 */ /* 0x000fea0003800000 */
.L_x_188:
        /* <DEDUP_REMOVED lines=12> */
.L_x_191:
[----:B------:R-:W-:Y:S05]  /*8150*/  BSYNC B1 ;  /* 0x0000000000017941 */ /* 0x000fea0003800000 */
.L_x_190:
        /* <DEDUP_REMOVED lines=12> */
.L_x_193:
[----:B------:R-:W-:Y:S05]  /*8220*/  BSYNC B1 ;  /* 0x0000000000017941 */ /* 0x000fea0003800000 */
.L_x_192:
[----:B------:R-:W-:Y:S05]  /*8230*/  @P0 BRA `(.L_x_194) ;  /* 0x0000001400300947 */ /* 0x000fea0003800000 */
[----:B-----5:R-:W-:-:S04]  /*8240*/  LOP3.LUT R4, R4, 0xff, RZ, 0xc0, !PT ;  /* 0x000000ff04047812 */ /* 0x020fc800078ec0ff */
[----:B------:R-:W-:-:S05]  /*8250*/  F2FP.F16.E4M3.UNPACK_B R4, R4 ;  /* 0x00000004ff04723e */ /* 0x000fca00020006ff */
[----:B------:R-:W-:-:S05]  /*8260*/  HADD2.F32 R4, -RZ, R4.H0_H0 ;  /* 0x20000004ff047230 */ /* 0x000fca0000004100 */
[----:B0-----:R-:W-:-:S04]  /*8270*/  FMUL R5, R4, UR8 ;  /* 0x0000000804057c20 */ /* 0x001fc80008400000 */
[----:B------:R-:W-:-:S05]  /*8280*/  FFMA R5, R8, UR13, R5 ;  /* 0x0000000d08057c23 */ /* 0x000fca0008000005 */
[----:B------:R-:W-:-:S05]  /*8290*/  F2FP.SATFINITE.E4M3.F32.PACK_AB_MERGE_C R5, RZ, R5, RZ ;  /* 0x00000005ff05723e */ /* 0x000fca00048070ff */
[----:B------:R0:W-:Y:S01]  /*82a0*/  STG.E.U8 desc[UR38][R24.64+0x49], R5 ;  /* 0x0000490518007986 */ /* 0x0001e2000c101126 */
[----:B------:R-:W-:Y:S05]  /*82b0*/  BRA `(.L_x_194) ;  /* 0x0000001400107947 */ /* 0x000fea0003800000 */
.L_x_33:
[----:B------:R-:W-:Y:S01]  /*82c0*/  ISETP.GE.AND P3, PT, R42, 0x1, PT ;  /* 0x000000012a00780c */ /* 0x000fe20003f66270 */
[----:B------:R-:W-:Y:S01]  /*82d0*/  FMUL R165, R165, UR13 ;  /* 0x0000000da5a57c20 */ /* 0x000fe20008400000 */
[----:B------:R-:W-:Y:S01]  /*82e0*/  FMUL R164, R164, UR13 ;  /* 0x0000000da4a47c20 */ /* 0x000fe20008400000 */
[----:B------:R-:W-:Y:S01]  /*82f0*/  ISETP.GE.AND P2, PT, R42, 0x9, PT ;  /* 0x000000092a00780c */ /* 0x000fe20003f46270 */
[----:B------:R-:W-:Y:S01]  /*8300*/  FMUL R163, R163, UR13 ;  /* 0x0000000da3a37c20 */ /* 0x000fe20008400000 */
[C---:B------:R-:W-:Y:S01]  /*8310*/  ISETP.LT.OR P0, PT, R37.reuse, 0x1, !P3 ;  /* 0x000000012500780c */ /* 0x040fe20005f01670 */
[----:B------:R-:W-:Y:S01]  /*8320*/  FMUL R162, R162, UR13 ;  /* 0x0000000da2a27c20 */ /* 0x000fe20008400000 */
[----:B------:R-:W-:Y:S01]  /*8330*/  ISETP.LT.OR P6, PT, R37, 0x2, !P3 ;  /* 0x000000022500780c */ /* 0x000fe20005fc1670 */
[----:B------:R-:W-:Y:S01]  /*8340*/  FMUL R161, R161, UR13 ;  /* 0x0000000da1a17c20 */ /* 0x000fe20008400000 */
[----:B------:R-:W-:Y:S01]  /*8350*/  F2FP.SATFINITE.E4M3.F32.PACK_AB_MERGE_C R165, RZ, R165, RZ ;  /* 0x000000a5ffa5723e */ /* 0x000fe200048070ff */
[----:B------:R-:W-:Y:S01]  /*8360*/  FMUL R160, R160, UR13 ;  /* 0x0000000da0a07c20 */ /* 0x000fe20008400000 */
[----:B------:R-:W-:Y:S01]  /*8370*/  F2FP.SATFINITE.E4M3.F32.PACK_AB_MERGE_C R31, RZ, R164, RZ ;  /* 0x000000a4ff1f723e */ /* 0x000fe200048070ff */
[----:B------:R-:W-:Y:S01]  /*8380*/  FMUL R159, R159, UR13 ;  /* 0x0000000d9f9f7c20 */ /* 0x000fe20008400000 */
[C---:B------:R-:W-:Y:S01]  /*8390*/  ISETP.LT.OR P1, PT, R37.reuse, 0x2, !P2 ;  /* 0x000000022500780c */ /* 0x040fe20005721670 */
[----:B------:R-:W-:Y:S01]  /*83a0*/  FMUL R158, R158, UR13 ;  /* 0x0000000d9e9e7c20 */ /* 0x000fe20008400000 */
[----:B------:R-:W-:Y:S01]  /*83b0*/  ISETP.LT.OR P5, PT, R37, 0x9, !P3 ;  /* 0x000000092500780c */ /* 0x000fe20005fa1670 */
[----:B------:R-:W-:Y:S01]  /*83c0*/  FMUL R157, R157, UR13 ;  /* 0x0000000d9d9d7c20 */ /* 0x000fe20008400000 */
[----:B------:R-:W-:Y:S01]  /*83d0*/  F2FP.SATFINITE.E4M3.F32.PACK_AB_MERGE_C R163, RZ, R163, RZ ;  /* 0x000000a3ffa3723e */ /* 0x000fe200048070ff */
[----:B------:R-:W-:Y:S01]  /*83e0*/  @!P0 STG.E.U8 desc[UR38][R4.64], R165 ;  /* 0x000000a504008986 */ /* 0x000fe2000c101126 */
[C---:B------:R-:W-:Y:S01]  /*83f0*/  ISETP.LT.OR P0, PT, R37.reuse, 0x1, !P2 ;  /* 0x000000012500780c */ /* 0x040fe20005701670 */
[----:B------:R-:W-:Y:S01]  /*8400*/  FMUL R156, R156, UR13 ;  /* 0x0000000d9c9c7c20 */ /* 0x000fe20008400000 */
[----:B------:R-:W-:Y:S01]  /*8410*/  F2FP.SATFINITE.E4M3.F32.PACK_AB_MERGE_C R33, RZ, R162, RZ ;  /* 0x000000a2ff21723e */ /* 0x000fe200048070ff */
[----:B------:R2:W-:Y:S01]  /*8420*/  @!P6 STG.E.U8 desc[UR38][R4.64+0x1], R31 ;  /* 0x0000011f0400e986 */ /* 0x0005e2000c101126 */
[----:B------:R-:W-:Y:S01]  /*8430*/  ISETP.LT.OR P6, PT, R37, 0xa, !P3 ;  /* 0x0000000a2500780c */ /* 0x000fe20005fc1670 */
[----:B------:R-:W-:Y:S01]  /*8440*/  FMUL R155, R155, UR13 ;  /* 0x0000000d9b9b7c20 */ /* 0x000fe20008400000 */
[----:B------:R-:W-:Y:S01]  /*8450*/  F2FP.SATFINITE.E4M3.F32.PACK_AB_MERGE_C R161, RZ, R161, RZ ;  /* 0x000000a1ffa1723e */ /* 0x000fe200048070ff */
[----:B------:R3:W-:Y:S01]  /*8460*/  @!P1 STG.E.U8 desc[UR38][R28.64+0x1], R33 ;  /* 0x000001211c009986 */ /* 0x0007e2000c101126 */
[----:B------:R-:W-:Y:S01]  /*8470*/  F2FP.SATFINITE.E4M3.F32.PACK_AB_MERGE_C R35, RZ, R160, RZ ;  /* 0x000000a0ff23723e */ /* 0x000fe200048070ff */
[----:B------:R-:W-:Y:S01]  /*8480*/  FMUL R154, R154, UR13 ;  /* 0x0000000d9a9a7c20 */ /* 0x000fe20008400000 */
[----:B------:R-:W-:Y:S01]  /*8490*/  ISETP.GE.AND P1, PT, R42, 0x81, PT ;  /* 0x000000812a00780c */ /* 0x000fe20003f26270 */
[----:B------:R-:W-:Y:S01]  /*84a0*/  FMUL R153, R153, UR13 ;  /* 0x0000000d99997c20 */ /* 0x000fe20008400000 */
[----:B------:R-:W-:Y:S01]  /*84b0*/  F2FP.SATFINITE.E4M3.F32.PACK_AB_MERGE_C R159, RZ, R159, RZ ;  /* 0x0000009fff9f723e */ /* 0x000fe200048070ff */
[----:B------:R-:W-:Y:S01]  /*84c0*/  @!P0 STG.E.U8 desc[UR38][R28.64], R163 ;  /* 0x000000a31c008986 */ /* 0x000fe2000c101126 */
[C---:B------:R-:W-:Y:S01]  /*84d0*/  ISETP.LT.OR P0, PT, R37.reuse, 0x9, !P2 ;  /* 0x000000092500780c */ /* 0x040fe20005701670 */
[----:B------:R-:W-:Y:S01]  /*84e0*/  FMUL R152, R152, UR13 ;  /* 0x0000000d98987c20 */ /* 0x000fe20008400000 */
[----:B--2---:R-:W-:Y:S01]  /*84f0*/  F2FP.SATFINITE.E4M3.F32.PACK_AB_MERGE_C R31, RZ, R158, RZ ;  /* 0x0000009eff1f723e */ /* 0x004fe200048070ff */
[----:B------:R-:W-:Y:S01]  /*8500*/  @!P5 STG.E.U8 desc[UR38][R4.64+0x8], R161 ;  /* 0x000008a10400d986 */ /* 0x000fe2000c101126 */
[----:B------:R-:W-:Y:S01]  /*8510*/  ISETP.LT.OR P5, PT, R37, 0xa, !P2 ;  /* 0x0000000a2500780c */ /* 0x000fe200057a1670 */
[----:B------:R-:W-:Y:S01]  /*8520*/  FMUL R151, R151, UR13 ;  /* 0x0000000d97977c20 */ /* 0x000fe20008400000 */
[----:B------:R-:W-:Y:S01]  /*8530*/  F2FP.SATFINITE.E4M3.F32.PACK_AB_MERGE_C R157, RZ, R157, RZ ;  /* 0x0000009dff9d723e */ /* 0x000fe200048070ff */
[----:B------:R-:W-:Y:S01]  /*8540*/  @!P6 STG.E.U8 desc[UR38][R4.64+0x9], R35 ;  /* 0x000009230400e986 */ /* 0x000fe2000c101126 */
[----:B------:R-:W-:Y:S01]  /*8550*/  ISETP.LT.OR P6, PT, R37, 0x1, !P1 ;  /* 0x000000012500780c */ /* 0x000fe20004fc1670 */
[----:B------:R-:W-:Y:S01]  /*8560*/  FMUL R150, R150, UR13 ;  /* 0x0000000d96967c20 */ /* 0x000fe20008400000 */
[----:B---3--:R-:W-:Y:S01]  /*8570*/  F2FP.SATFINITE.E4M3.F32.PACK_AB_MERGE_C R33, RZ, R156, RZ ;  /* 0x0000009cff21723e */ /* 0x008fe200048070ff */
[----:B------:R-:W-:Y:S01]  /*8580*/  FMUL R149, R149, UR13 ;  /* 0x0000000d95957c20 */ /* 0x000fe20008400000 */
[----:B------:R-:W-:Y:S01]  /*8590*/  F2FP.SATFINITE.E4M3.F32.PACK_AB_MERGE_C R155, RZ, R155, RZ ;  /* 0x0000009bff9b723e */ /* 0x000fe200048070ff */
[----:B------:R-:W-:Y:S01]  /*85a0*/  @!P0 STG.E.U8 desc[UR38][R28.64+0x8], R159 ;  /* 0x0000089f1c008986 */ /* 0x000fe2000c101126 */
[----:B------:R-:W-:Y:S01]  /*85b0*/  ISETP.GE.AND P0, PT, R42, 0x89, PT ;  /* 0x000000892a00780c */ /* 0x000fe20003f06270 */
[----:B------:R-:W-:Y:S01]  /*85c0*/  FMUL R148, R148, UR13 ;  /* 0x0000000d94947c20 */ /* 0x000fe20008400000 */
[----:B------:R-:W-:Y:S01]  /*85d0*/  F2FP.SATFINITE.E4M3.F32.PACK_AB_MERGE_C R153, RZ, R153, RZ ;  /* 0x00000099ff99723e */ /* 0x000fe200048070ff */
[----:B------:R2:W-:Y:S01]  /*85e0*/  @!P5 STG.E.U8 desc[UR38][R28.64+0x9], R31 ;  /* 0x0000091f1c00d986 */ /* 0x0005e2000c101126 */
[----:B------:R-:W-:Y:S01]  /*85f0*/  ISETP.LT.OR P5, PT, R37, 0x2, !P1 ;  /* 0x000000022500780c */ /* 0x000fe20004fa1670 */
[----:B------:R-:W-:Y:S01]  /*8600*/  FMUL R147, R147, UR13 ;  /* 0x0000000d93937c20 */ /* 0x000fe20008400000 */
[----:B------:R-:W-:Y:S01]  /*8610*/  F2FP.SATFINITE.E4M3.F32.PACK_AB_MERGE_C R151, RZ, R151, RZ ;  /* 0x00000097ff97723e */ /* 0x000fe200048070ff */
[----:B------:R-:W-:Y:S01]  /*8620*/  @!P6 STG.E.U8 desc[UR38][R26.64], R157 ;  /* 0x0000009d1a00e986 */ /* 0x000fe2000c101126 */
[----:B------:R-:W-:Y:S01]  /*8630*/  ISETP.LT.OR P6, PT, R37, 0x1, !P0 ;  /* 0x000000012500780c */ /* 0x000fe200047c1670 */
[----:B------:R-:W-:Y:S01]  /*8640*/  FMUL R146, R146, UR13 ;  /* 0x0000000d92927c20 */ /* 0x000fe20008400000 */
[----:B------:R-:W-:Y:S01]  /*8650*/  F2FP.SATFINITE.E4M3.F32.PACK_AB_MERGE_C R149, RZ, R149, RZ ;  /* 0x00000095ff95723e */ /* 0x000fe200048070ff */
[----:B------:R-:W-:Y:S01]  /*8660*/  FMUL R145, R145, UR13 ;  /* 0x0000000d91917c20 */ /* 0x000fe20008400000 */
[----:B------:R-:W-:Y:S01]  /*8670*/  F2FP.SATFINITE.E4M3.F32.PACK_AB_MERGE_C R147, RZ, R147, RZ ;  /* 0x00000093ff93723e */ /* 0x000fe200048070ff */
[----:B------:R-:W-:Y:S01]  /*8680*/  FMUL R144, R144, UR13 ;  /* 0x0000000d90907c20 */ /* 0x000fe20008400000 */
[----:B------:R-:W-:Y:S01]  /*8690*/  FMUL R143, R143, UR13 ;  /* 0x0000000d8f8f7c20 */ /* 0x000fe20008400000 */
[----:B--2---:R-:W-:Y:S01]  /*86a0*/  F2FP.SATFINITE.E4M3.F32.PACK_AB_MERGE_C R31, RZ, R154, RZ ;  /* 0x0000009aff1f723e */ /* 0x004fe200048070ff */
[----:B------:R-:W-:Y:S01]  /*86b0*/  FMUL R142, R142, UR13 ;  /* 0x0000000d8e8e7c20 */ /* 0x000fe20008400000 */
        /* <DEDUP_REMOVED lines=129> */
[----:B------:R-:W-:Y:S01]  /*8ed0*/  FMUL R8, R8, UR13 ;  /* 0x0000000d08087c20 */ /* 0x000fe20008400000 */
[----:B------:R-:W-:Y:S01]  /*8ee0*/  @!P6 STG.E.U8 desc[UR38][R26.64+0x18], R137 ;  /* 0x000018891a00e986 */ /* 0x000fe2000c101126 */
[----:B------:R-:W-:-:S02]  /*8ef0*/  ISETP.LT.OR P6, PT, R37, 0x19, !P0 ;  /* 0x000000192500780c */ /* 0x000fc400047c1670 */
[----:B------:R-:W-:Y:S02]  /*8f00*/  F2FP.SATFINITE.E4M3.F32.PACK_AB_MERGE_C R11, RZ, R11, RZ ;  /* 0x0000000bff0b723e */ /* 0x000fe400048070ff */
[----:B------:R-:W-:Y:S02]  /*8f10*/  F2FP.SATFINITE.E4M3.F32.PACK_AB_MERGE_C R7, RZ, R7, RZ ;  /* 0x00000007ff07723e */ /* 0x000fe400048070ff */
[----:B------:R-:W-:Y:S02]  /*8f20*/  F2FP.SATFINITE.E4M3.F32.PACK_AB_MERGE_C R9, RZ, R9, RZ ;  /* 0x00000009ff09723e */ /* 0x000fe400048070ff */
[----:B--2---:R-:W-:Y:S01]  /*8f30*/  F2FP.SATFINITE.E4M3.F32.PACK_AB_MERGE_C R31, RZ, R134, RZ ;  /* 0x00000086ff1f723e */ /* 0x004fe200048070ff */
[----:B------:R2:W-:Y:S01]  /*8f40*/  @!P5 STG.E.U8 desc[UR38][R26.64+0x19], R33 ;  /* 0x000019211a00d986 */ /* 0x0005e2000c101126 */
[----:B------:R-:W-:-:S03]  /*8f50*/  ISETP.LT.OR P5, PT, R37, 0x1a, !P0 ;  /* 0x0000001a2500780c */ /* 0x000fc600047a1670 */
[----:B------:R-:W-:Y:S01]  /*8f60*/  @!P6 STG.E.U8 desc[UR38][R24.64+0x18], R135 ;  /* 0x000018871800e986 */ /* 0x000fe2000c101126 */
[----:B------:R-:W-:Y:S02]  /*8f70*/  ISETP.LT.OR P6, PT, R37, 0x21, !P3 ;  /* 0x000000212500780c */ /* 0x000fe40005fc1670 */
[----:B--2---:R-:W-:-:S07]  /*8f80*/  F2FP.SATFINITE.E4M3.F32.PACK_AB_MERGE_C R33, RZ, R132, RZ ;  /* 0x00000084ff21723e */ /* 0x004fce00048070ff */
        /* <DEDUP_REMOVED lines=77> */
[----:B------:R3:W-:Y:S01]  /*9460*/  @!P6 STG.E.U8 desc[UR38][R24.64+0x38], R23 ;  /* 0x000038171800e986 */ /* 0x0007e2000c101126 */
[----:B------:R-:W-:Y:S02]  /*9470*/  ISETP.LT.OR P6, PT, R37, 0x41, !P3 ;  /* 0x000000412500780c */ /* 0x000fe40005fc1670 */
[----:B--2---:R-:W-:-:S07]  /*9480*/  F2FP.SATFINITE.E4M3.F32.PACK_AB_MERGE_C R33, RZ, R20, RZ ;  /* 0x00000014ff21723e */ /* 0x004fce00048070ff */
[----:B------:R-:W-:Y:S01]  /*9490*/  @!P5 STG.E.U8 desc[UR38][R24.64+0x39], R31 ;  /* 0x0000391f1800d986 */ /* 0x000fe2000c101126 */
[C---:B------:R-:W-:Y:S02]  /*94a0*/  ISETP.LT.OR P5, PT, R37.reuse, 0x42, !P3 ;  /* 0x000000422500780c */ /* 0x040fe40005fa1670 */
[----:B---3--:R-:W-:Y:S01]  /*94b0*/  F2FP.SATFINITE.E4M3.F32.PACK_AB_MERGE_C R23, RZ, R16, RZ ;  /* 0x00000010ff17723e */ /* 0x008fe200048070ff */
[----:B------:R2:W-:Y:S01]  /*94c0*/  @!P6 STG.E.U8 desc[UR38][R4.64+0x40], R21 ;  /* 0x000040150400e986 */ /* 0x0005e2000c101126 */
[----:B------:R-:W-:-:S09]  /*94d0*/  ISETP.LT.OR P6, PT, R37, 0x41, !P2 ;  /* 0x000000412500780c */ /* 0x000fd200057c1670 */
[----:B------:R-:W-:Y:S01]  /*94e0*/  @!P5 STG.E.U8 desc[UR38][R4.64+0x41], R33 ;  /* 0x000041210400d986 */ /* 0x000fe2000c101126 */
[C---:B------:R-:W-:Y:S02]  /*94f0*/  ISETP.LT.OR P5, PT, R37.reuse, 0x42, !P2 ;  /* 0x000000422500780c */ /* 0x040fe400057a1670 */
[----:B--2---:R-:W-:Y:S01]  /*9500*/  F2FP.SATFINITE.E4M3.F32.PACK_AB_MERGE_C R21, RZ, R18, RZ ;  /* 0x00000012ff15723e */ /* 0x004fe200048070ff */
[----:B------:R2:W-:Y:S01]  /*9510*/  @!P6 STG.E.U8 desc[UR38][R28.64+0x40], R19 ;  /* 0x000040131c00e986 */ /* 0x0005e2000c101126 */
[C---:B------:R-:W-:Y:S02]  /*9520*/  ISETP.LT.OR P6, PT, R37.reuse, 0x49, !P3 ;  /* 0x000000492500780c */ /* 0x040fe40005fc1670 */
[----:B------:R-:W-:-:S07]  /*9530*/  ISETP.LT.OR P3, PT, R37, 0x4a, !P3 ;  /* 0x0000004a2500780c */ /* 0x000fce0005f61670 */
[----:B------:R-:W-:Y:S01]  /*9540*/  @!P5 STG.E.U8 desc[UR38][R28.64+0x41], R21 ;  /* 0x000041151c00d986 */ /* 0x000fe2000c101126 */
[C---:B------:R-:W-:Y:S02]  /*9550*/  ISETP.LT.OR P5, PT, R37.reuse, 0x49, !P2 ;  /* 0x000000492500780c */ /* 0x040fe400057a1670 */
[C---:B------:R-:W-:Y:S01]  /*9560*/  ISETP.LT.OR P2, PT, R37.reuse, 0x4a, !P2 ;  /* 0x0000004a2500780c */ /* 0x040fe20005741670 */
[----:B------:R3:W-:Y:S01]  /*9570*/  @!P6 STG.E.U8 desc[UR38][R4.64+0x48], R15 ;  /* 0x0000480f0400e986 */ /* 0x0007e2000c101126 */
[C---:B------:R-:W-:Y:S02]  /*9580*/  ISETP.LT.OR P6, PT, R37.reuse, 0x41, !P1 ;  /* 0x000000412500780c */ /* 0x040fe40004fc1670 */
[----:B--2---:R-:W-:Y:S01]  /*9590*/  F2FP.SATFINITE.E4M3.F32.PACK_AB_MERGE_C R19, RZ, R14, RZ ;  /* 0x0000000eff13723e */ /* 0x004fe200048070ff */
[----:B------:R2:W-:Y:S01]  /*95a0*/  @!P3 STG.E.U8 desc[UR38][R4.64+0x49], R23 ;  /* 0x000049170400b986 */ /* 0x0005e2000c101126 */
[----:B------:R-:W-:-:S05]  /*95b0*/  ISETP.LT.OR P3, PT, R37, 0x42, !P1 ;  /* 0x000000422500780c */ /* 0x000fca0004f61670 */
[----:B------:R-:W-:Y:S01]  /*95c0*/  @!P5 STG.E.U8 desc[UR38][R28.64+0x48], R17 ;  /* 0x000048111c00d986 */ /* 0x000fe2000c101126 */
[C---:B------:R-:W-:Y:S02]  /*95d0*/  ISETP.LT.OR P5, PT, R37.reuse, 0x41, !P0 ;  /* 0x000000412500780c */ /* 0x040fe400047a1670 */
[----:B---3--:R-:W-:Y:S01]  /*95e0*/  F2FP.SATFINITE.E4M3.F32.PACK_AB_MERGE_C R15, RZ, R8, RZ ;  /* 0x00000008ff0f723e */ /* 0x008fe200048070ff */
[----:B------:R-:W-:Y:S01]  /*95f0*/  @!P2 STG.E.U8 desc[UR38][R28.64+0x49], R19 ;  /* 0x000049131c00a986 */ /* 0x000fe2000c101126 */
[C---:B------:R-:W-:Y:S02]  /*9600*/  ISETP.LT.OR P2, PT, R37.reuse, 0x49, !P1 ;  /* 0x000000492500780c */ /* 0x040fe40004f41670 */
[----:B--2---:R-:W-:Y:S01]  /*9610*/  F2FP.SATFINITE.E4M3.F32.PACK_AB_MERGE_C R5, RZ, R12, RZ ;  /* 0x0000000cff05723e */ /* 0x004fe200048070ff */
[----:B------:R2:W-:Y:S01]  /*9620*/  @!P6 STG.E.U8 desc[UR38][R26.64+0x40], R13 ;  /* 0x0000400d1a00e986 */ /* 0x0005e2000c101126 */
[C---:B------:R-:W-:Y:S02]  /*9630*/  ISETP.LT.OR P6, PT, R37.reuse, 0x42, !P0 ;  /* 0x000000422500780c */ /* 0x040fe400047c1670 */
[C---:B------:R-:W-:Y:S01]  /*9640*/  ISETP.LT.OR P1, PT, R37.reuse, 0x4a, !P1 ;  /* 0x0000004a2500780c */ /* 0x040fe20004f21670 */
[----:B------:R3:W-:Y:S01]  /*9650*/  @!P3 STG.E.U8 desc[UR38][R26.64+0x41], R5 ;  /* 0x000041051a00b986 */ /* 0x0007e2000c101126 */
[----:B------:R-:W-:-:S02]  /*9660*/  ISETP.LT.OR P3, PT, R37, 0x49, !P0 ;  /* 0x000000492500780c */ /* 0x000fc40004761670 */
[----:B------:R-:W-:Y:S01]  /*9670*/  ISETP.LT.OR P0, PT, R37, 0x4a, !P0 ;  /* 0x0000004a2500780c */ /* 0x000fe20004701670 */
[----:B------:R4:W-:Y:S01]  /*9680*/  @!P5 STG.E.U8 desc[UR38][R24.64+0x40], R11 ;  /* 0x0000400b1800d986 */ /* 0x0009e2000c101126 */
[----:B--2---:R-:W-:Y:S02]  /*9690*/  F2FP.SATFINITE.E4M3.F32.PACK_AB_MERGE_C R13, RZ, R6, RZ ;  /* 0x00000006ff0d723e */ /* 0x004fe400048070ff */
[----:B---3--:R-:W-:-:S05]  /*96a0*/  F2FP.SATFINITE.E4M3.F32.PACK_AB_MERGE_C R5, RZ, R10, RZ ;  /* 0x0000000aff05723e */ /* 0x008fca00048070ff */
[----:B------:R4:W-:Y:S04]  /*96b0*/  @!P6 STG.E.U8 desc[UR38][R24.64+0x41], R5 ;  /* 0x000041051800e986 */ /* 0x0009e8000c101126 */
[----:B------:R4:W-:Y:S04]  /*96c0*/  @!P2 STG.E.U8 desc[UR38][R26.64+0x48], R7 ;  /* 0x000048071a00a986 */ /* 0x0009e8000c101126 */
[----:B------:R4:W-:Y:S04]  /*96d0*/  @!P1 STG.E.U8 desc[UR38][R26.64+0x49], R13 ;  /* 0x0000490d1a009986 */ /* 0x0009e8000c101126 */
[----:B------:R4:W-:Y:S04]  /*96e0*/  @!P3 STG.E.U8 desc[UR38][R24.64+0x48], R9 ;  /* 0x000048091800b986 */ /* 0x0009e8000c101126 */
[----:B------:R4:W-:Y:S02]  /*96f0*/  @!P0 STG.E.U8 desc[UR38][R24.64+0x49], R15 ;  /* 0x0000490f18008986 */ /* 0x0009e4000c101126 */
.L_x_194:
[----:B------:R-:W-:Y:S05]  /*9700*/  BSYNC B0 ;  /* 0x0000000000007941 */ /* 0x000fea0003800000 */
.L_x_32:
[----:B------:R-:W-:Y:S01]  /*9710*/  ULDC UR14, c[0x0][0xc] ;  /* 0x00000300000e7ab9 */ /* 0x000fe20000000800 */
[----:B------:R-:W-:Y:S01]  /*9720*/  ULDC UR15, c[0x0][0x10] ;  /* 0x00000400000f7ab9 */ /* 0x000fe20000000800 */
[----:B0---4-:R-:W0:Y:S01]  /*9730*/  LDC R5, c[0x0][0x14] ;  /* 0x00000500ff057b82 */ /* 0x011e220000000800 */
[----:B------:R-:W-:Y:S01]  /*9740*/  UIMAD.WIDE.U32 UR14, UR14, UR15, URZ ;  /* 0x0000000f0e0e72a5 */ /* 0x000fe2000f8e003f */
[----:B-----5:R-:W-:-:S05]  /*9750*/  PRMT R4, RZ, 0x7610, R4 ;  /* 0x00007610ff047816 */ /* 0x020fca0000000004 */
[----:B0-----:R-:W-:-:S04]  /*9760*/  IMAD.WIDE.U32 R2, R5, UR14, R2 ;  /* 0x0000000e05027c25 */ /* 0x001fc8000f8e0002 */
[----:B------:R-:W-:Y:S01]  /*9770*/  IMAD R5, R5, UR15, RZ ;  /* 0x0000000f05057c24 */ /* 0x000fe2000f8e02ff */
[----:B------:R-:W-:Y:S02]  /*9780*/  ULDC.64 UR14, c[0x0][0x650] ;  /* 0x00019400000e7ab9 */ /* 0x000fe40000000a00 */
[----:B------:R-:W-:Y:S01]  /*9790*/  ISETP.GE.U32.AND P0, PT, R2, UR14, PT ;  /* 0x0000000e02007c0c */ /* 0x000fe2000bf06070 */
[----:B------:R-:W-:Y:S01]  /*97a0*/  IMAD.IADD R3, R3, 0x1, R5 ;  /* 0x0000000103037824 */ /* 0x000fe200078e0205 */
[----:B------:R-:W-:Y:S01]  /*97b0*/  UMOV UR14, 0xffffffff ;  /* 0xffffffff000e7882 */ /* 0x000fe20000000000 */
[----:B------:R-:W-:-:S03]  /*97c0*/  IMAD.MOV.U32 R5, RZ, RZ, -0x1 ;  /* 0xffffffffff057424 */ /* 0x000fc600078e00ff */
[----:B------:R-:W-:-:S13]  /*97d0*/  ISETP.GE.U32.AND.EX P0, PT, R3, UR15, PT, P0 ;  /* 0x0000000f03007c0c */ /* 0x000fda000bf06100 */
[----:B------:R-:W-:Y:S05]  /*97e0*/  @P0 BRA `(.L_x_195) ;  /* 0x0000000400600947 */ /* 0x000fea0003800000 */
[----:B------:R-:W0:Y:S01]  /*97f0*/  S2R R16, SR_CTAID.X ;  /* 0x0000000000107919 */ /* 0x000e220000002500 */
[----:B------:R-:W4:Y:S01]  /*9800*/  LDC.64 R10, c[0x0][0x628] ;  /* 0x00018a00ff0a7b82 */ /* 0x000f220000000a00 */
[----:B------:R-:W-:Y:S01]  /*9810*/  ULDC UR6, c[0x0][0x150] ;  /* 0x0000540000067ab9 */ /* 0x000fe20000000800 */
[----:B------:R-:W-:Y:S01]  /*9820*/  IMAD.MOV.U32 R8, RZ, RZ, R2 ;  /* 0x000000ffff087224 */ /* 0x000fe200078e0002 */
[----:B------:R-:W0:Y:S01]  /*9830*/  S2R R18, SR_CTAID.Y ;  /* 0x0000000000127919 */ /* 0x000e220000002600 */
[----:B------:R-:W-:-:S04]  /*9840*/  IMAD.MOV.U32 R9, RZ, RZ, R3 ;  /* 0x000000ffff097224 */ /* 0x000fc800078e0003 */
[----:B------:R-:W1:Y:S08]  /*9850*/  LDC R19, c[0x0][0x144] ;  /* 0x00005100ff137b82 */ /* 0x000e700000000800 */
[----:B------:R-:W1:Y:S08]  /*9860*/  LDC R12, c[0x0][0x630] ;  /* 0x00018c00ff0c7b82 */ /* 0x000e700000000800 */
[----:B------:R-:W1:Y:S01]  /*9870*/  LDC.64 R14, c[0x0][0x620] ;  /* 0x00018800ff0e7b82 */ /* 0x000e620000000a00 */
[----:B----4-:R-:W-:-:S04]  /*9880*/  ISETP.NE.U32.AND P0, PT, R10, RZ, PT ;  /* 0x000000ff0a00720c */ /* 0x010fc80003f05070 */
[----:B------:R-:W-:Y:S02]  /*9890*/  ISETP.NE.AND.EX P0, PT, R11, RZ, PT, P0 ;  /* 0x000000ff0b00720c */ /* 0x000fe40003f05300 */
[----:B0-----:R-:W-:-:S05]  /*98a0*/  I2FP.F32.U32 R4, R16 ;  /* 0x0000001000047245 */ /* 0x001fca0000201000 */
[----:B------:R-:W-:-:S04]  /*98b0*/  FMUL R4, R4, UR6 ;  /* 0x0000000604047c20 */ /* 0x000fc80008400000 */
[----:B------:R0:W4:Y:S02]  /*98c0*/  F2I.U32.TRUNC.NTZ R17, R4 ;  /* 0x0000000400117305 */ /* 0x000124000020f000 */
[----:B------:R-:W-:Y:S05]  /*98d0*/  @!P0 BRA `(.L_x_196) ;  /* 0x0000000000288947 */ /* 0x000fea0003800000 */
[----:B------:R-:W5:Y:S02]  /*98e0*/  LDC R5, c[0x0][0x634] ;  /* 0x00018d00ff057b82 */ /* 0x000f640000000800 */
[----:B-----5:R-:W-:-:S05]  /*98f0*/  IADD3 R9, P0, R2, R5, RZ ;  /* 0x0000000502097210 */ /* 0x020fca0007f1e0ff */
[----:B------:R-:W-:-:S04]  /*9900*/  IMAD.X R13, RZ, RZ, R3, P0 ;  /* 0x000000ffff0d7224 */ /* 0x000fc800000e0603 */
[----:B0-----:R-:W-:-:S04]  /*9910*/  IMAD.WIDE.U32 R4, R13, R10, RZ ;  /* 0x0000000a0d047225 */ /* 0x001fc800078e00ff */
[----:B------:R-:W-:-:S04]  /*9920*/  IMAD.WIDE.U32 R6, P0, R9, R11, R4 ;  /* 0x0000000b09067225 */ /* 0x000fc80007800004 */
[----:B------:R-:W-:-:S04]  /*9930*/  IMAD.WIDE.U32 R4, R9, R10, RZ ;  /* 0x0000000a09047225 */ /* 0x000fc800078e00ff */
[----:B------:R-:W-:Y:S01]  /*9940*/  IMAD.X R9, RZ, RZ, RZ, P0 ;  /* 0x000000ffff097224 */ /* 0x000fe200000e06ff */
[----:B------:R-:W-:Y:S01]  /*9950*/  IADD3 RZ, P0, R5, R6, RZ ;  /* 0x0000000605ff7210 */ /* 0x000fe20007f1e0ff */
[----:B------:R-:W-:-:S04]  /*9960*/  IMAD.MOV.U32 R8, RZ, RZ, R7 ;  /* 0x000000ffff087224 */ /* 0x000fc800078e0007 */
[----:B------:R-:W-:-:S08]  /*9970*/  IMAD.WIDE.U32.X R8, R13, R11, R8, P0 ;  /* 0x0000000b0d087225 */ /* 0x000fd000000e0408 */
.L_x_196:
[----:B------:R-:W5:Y:S01]  /*9980*/  LDC.64 R24, c[0x0][0x640] ;  /* 0x00019000ff187b82 */ /* 0x000f620000000a00 */
[-C--:B-1----:R-:W-:Y:S01]  /*9990*/  SHF.R.U64 R27, R8, R12.reuse, R9 ;  /* 0x0000000c081b7219 */ /* 0x082fe20000001209 */
[----:B----4-:R-:W-:Y:S01]  /*99a0*/  IMAD.MOV R17, RZ, RZ, -R17 ;  /* 0x000000ffff117224 */ /* 0x010fe200078e0a11 */
[----:B0-----:R-:W-:Y:S01]  /*99b0*/  SHF.R.U32.HI R4, RZ, R12, R9 ;  /* 0x0000000cff047219 */ /* 0x001fe20000011609 */
[----:B------:R-:W-:Y:S01]  /*99c0*/  ULDC UR6, c[0x0][0x154] ;  /* 0x0000550000067ab9 */ /* 0x000fe20000000800 */
[----:B------:R-:W-:Y:S01]  /*99d0*/  IADD3 R7, P0, RZ, -R27, RZ ;  /* 0x8000001bff077210 */ /* 0x000fe20007f1e0ff */
[----:B------:R-:W-:Y:S02]  /*99e0*/  IMAD R17, R19, R17, R16 ;  /* 0x0000001113117224 */ /* 0x000fe400078e0210 */
[----:B------:R-:W0:Y:S01]  /*99f0*/  LDC R8, c[0x0][0x618] ;  /* 0x00018600ff087b82 */ /* 0x000e220000000800 */
[----:B------:R-:W-:Y:S02]  /*9a00*/  IMAD.MOV.U32 R9, RZ, RZ, 0x1 ;  /* 0x00000001ff097424 */ /* 0x000fe400078e00ff */
[----:B------:R-:W-:-:S04]  /*9a10*/  IMAD.X R5, RZ, RZ, ~R4, P0 ;  /* 0x000000ffff057224 */ /* 0x000fc800000e0e04 */
[-C--:B------:R-:W-:Y:S01]  /*9a20*/  IMAD R6, R5, R14.reuse, RZ ;  /* 0x0000000e05067224 */ /* 0x080fe200078e02ff */
[----:B------:R-:W1:Y:S01]  /*9a30*/  LDC R20, c[0x0][0x608] ;  /* 0x00018200ff147b82 */ /* 0x000e620000000800 */
[----:B------:R-:W-:-:S04]  /*9a40*/  IMAD.WIDE.U32 R4, R7, R14, R2 ;  /* 0x0000000e07047225 */ /* 0x000fc800078e0002 */
[----:B------:R-:W-:Y:S01]  /*9a50*/  IMAD R7, R7, R15, R6 ;  /* 0x0000000f07077224 */ /* 0x000fe200078e0206 */
[----:B------:R-:W-:Y:S02]  /*9a60*/  I2FP.F32.U32 R6, R18 ;  /* 0x0000001200067245 */ /* 0x000fe40000201000 */
[----:B------:R-:W4:Y:S01]  /*9a70*/  LDC R22, c[0x0][0x658] ;  /* 0x00019600ff167b82 */ /* 0x000f220000000800 */
[----:B------:R-:W-:Y:S01]  /*9a80*/  IMAD.IADD R5, R5, 0x1, R7 ;  /* 0x0000000105057824 */ /* 0x000fe200078e0207 */
[----:B-----5:R-:W-:Y:S01]  /*9a90*/  ISETP.NE.U32.AND P0, PT, R24, RZ, PT ;  /* 0x000000ff1800720c */ /* 0x020fe20003f05070 */
[----:B------:R-:W-:Y:S01]  /*9aa0*/  FMUL R6, R6, UR6 ;  /* 0x0000000606067c20 */ /* 0x000fe20008400000 */
[----:B------:R-:W-:Y:S02]  /*9ab0*/  IMAD.MOV.U32 R7, RZ, RZ, -0x1 ;  /* 0xffffffffff077424 */ /* 0x000fe400078e00ff */
[----:B------:R-:W-:Y:S01]  /*9ac0*/  ISETP.NE.AND.EX P0, PT, R25, RZ, PT, P0 ;  /* 0x000000ff1900720c */ /* 0x000fe20003f05300 */
[----:B------:R1:W2:Y:S01]  /*9ad0*/  F2I.U32.TRUNC.NTZ R13, R6 ;  /* 0x00000006000d7305 */ /* 0x0002a2000020f000 */
[----:B------:R-:W2:Y:S01]  /*9ae0*/  LDC R15, c[0x0][0x148] ;  /* 0x00005200ff0f7b82 */ /* 0x000ea20000000800 */
[----:B0-----:R-:W-:-:S02]  /*9af0*/  SHF.R.U64 R12, R4, R8, R5 ;  /* 0x00000008040c7219 */ /* 0x001fc40000001205 */
[----:B------:R-:W-:-:S05]  /*9b00*/  SHF.R.U32.HI R5, RZ, R8, R5 ;  /* 0x00000008ff057219 */ /* 0x000fca0000011605 */
[----:B------:R-:W0:Y:S01]  /*9b10*/  LDC R16, c[0x0][0x600] ;  /* 0x00018000ff107b82 */ /* 0x000e220000000800 */
[-CC-:B-1----:R-:W-:Y:S02]  /*9b20*/  SHF.R.U64 R10, R12, R20.reuse, R5.reuse ;  /* 0x000000140c0a7219 */ /* 0x182fe40000001205 */
[----:B------:R-:W-:-:S05]  /*9b30*/  SHF.R.U32.HI R5, RZ, R20, R5 ;  /* 0x00000014ff057219 */ /* 0x000fca0000011605 */
[----:B------:R-:W1:Y:S01]  /*9b40*/  LDC R21, c[0x0][0x648] ;  /* 0x00019200ff157b82 */ /* 0x000e620000000800 */
[-CC-:B----4-:R-:W-:Y:S02]  /*9b50*/  SHF.R.U64 R14, R10, R22.reuse, R5.reuse ;  /* 0x000000160a0e7219 */ /* 0x190fe40000001205 */
[-C--:B------:R-:W-:Y:S02]  /*9b60*/  SHF.L.U32 R7, R7, R22.reuse, RZ ;  /* 0x0000001607077219 */ /* 0x080fe400000006ff */
[-C--:B------:R-:W-:Y:S01]  /*9b70*/  SHF.R.U32.HI R5, RZ, R22.reuse, R5 ;  /* 0x00000016ff057219 */ /* 0x080fe20000011605 */
[----:B------:R-:W-:Y:S01]  /*9b80*/  IMAD.MOV.U32 R4, RZ, RZ, R14 ;  /* 0x000000ffff047224 */ /* 0x000fe200078e000e */
[----:B------:R-:W-:Y:S01]  /*9b90*/  SHF.L.U32 R36, R9, R22, RZ ;  /* 0x0000001609247219 */ /* 0x000fe200000006ff */
[----:B------:R-:W4:Y:S01]  /*9ba0*/  LDC R23, c[0x0][0x638] ;  /* 0x00018e00ff177b82 */ /* 0x000f220000000800 */
[----:B------:R-:W-:-:S07]  /*9bb0*/  LOP3.LUT R19, RZ, R7, RZ, 0x33, !PT ;  /* 0x00000007ff137212 */ /* 0x000fce00078e33ff */
[----:B------:R-:W0:Y:S01]  /*9bc0*/  LDC R26, c[0x0][0x610] ;  /* 0x00018400ff1a7b82 */ /* 0x000e220000000800 */
[----:B------:R-:W-:Y:S05]  /*9bd0*/  @!P0 BRA `(.L_x_197) ;  /* 0x0000000000288947 */ /* 0x000fea0003800000 */
[----:B------:R-:W5:Y:S02]  /*9be0*/  LDC R9, c[0x0][0x64c] ;  /* 0x00019300ff097b82 */ /* 0x000f640000000800 */
[----:B-----5:R-:W-:-:S05]  /*9bf0*/  IADD3 R9, P0, R14, R9, RZ ;  /* 0x000000090e097210 */ /* 0x020fca0007f1e0ff */
        /* <DEDUP_REMOVED lines=8> */
.L_x_197:
[----:B-1----:R-:W-:Y:S01]  /*9c80*/  SHF.R.U64 R4, R4, R21, R5 ;  /* 0x0000001504047219 */ /* 0x002fe20000001205 */
[----:B0-----:R-:W-:Y:S01]  /*9c90*/  VIADD R7, R16, 0xffffffff ;  /* 0xffffffff10077836 */ /* 0x001fe20000000000 */
[----:B------:R-:W-:Y:S01]  /*9ca0*/  LOP3.LUT R9, R10, R19, RZ, 0xc0, !PT ;  /* 0x000000130a097212 */ /* 0x000fe200078ec0ff */
[----:B--2---:R-:W-:Y:S01]  /*9cb0*/  IMAD.MOV R13, RZ, RZ, -R13 ;  /* 0x000000ffff0d7224 */ /* 0x004fe200078e0a0d */
[----:B------:R-:W-:Y:S01]  /*9cc0*/  R2UR UR14, R27 ;  /* 0x000000001b0e72ca */ /* 0x000fe200000e0000 */
[----:B------:R-:W-:Y:S01]  /*9cd0*/  IMAD.MOV R5, RZ, RZ, -R4 ;  /* 0x000000ffff057224 */ /* 0x000fe200078e0a04 */
[----:B------:R-:W-:Y:S01]  /*9ce0*/  LOP3.LUT R7, R12, R7, RZ, 0xc0, !PT ;  /* 0x000000070c077212 */ /* 0x000fe200078ec0ff */
[----:B------:R-:W-:Y:S02]  /*9cf0*/  IMAD R36, R36, R4, R9 ;  /* 0x0000000424247224 */ /* 0x000fe400078e0209 */
[----:B------:R-:W-:Y:S02]  /*9d00*/  @P4 IMAD R17, R15, R13, R18 ;  /* 0x0000000d0f114224 */ /* 0x000fe400078e0212 */
[----:B----4-:R-:W-:-:S02]  /*9d10*/  IMAD R4, R5, R23, R14 ;  /* 0x0000001705047224 */ /* 0x010fc400078e020e */
[----:B------:R-:W-:Y:S02]  /*9d20*/  IMAD R36, R36, R26, R17 ;  /* 0x0000001a24247224 */ /* 0x000fe400078e0211 */
[----:B------:R-:W-:Y:S02]  /*9d30*/  IMAD R7, R4, R16, R7 ;  /* 0x0000001004077224 */ /* 0x000fe400078e0207 */
[----:B------:R-:W-:-:S03]  /*9d40*/  IMAD.MOV.U32 R4, RZ, RZ, 0x1 ;  /* 0x00000001ff047424 */ /* 0x000fc600078e00ff */
[----:B------:R-:W-:Y:S02]  /*9d50*/  SEL R5, R7, R36, !P4 ;  /* 0x0000002407057207 */ /* 0x000fe40006000000 */
[----:B------:R-:W-:-:S07]  /*9d60*/  SEL R36, R36, R7, !P4 ;  /* 0x0000000724247207 */ /* 0x000fce0006000000 */
.L_x_195:
[----:B------:R-:W-:Y:S01]  /*9d70*/  LOP3.LUT P0, RZ, R4, 0xff, RZ, 0xc0, !PT ;  /* 0x000000ff04ff7812 */ /* 0x000fe2000780c0ff */
[----:B------:R-:W-:-:S12]  /*9d80*/  IMAD.MOV.U32 R4, RZ, RZ, R36 ;  /* 0x000000ffff047224 */ /* 0x000fd800078e0024 */
[----:B------:R-:W-:Y:S05]  /*9d90*/  @P0 BRA `(.L_x_198) ;  /* 0xffffff7000d40947 */ /* 0x000fea000383ffff */
[----:B------:R-:W-:Y:S05]  /*9da0*/  EXIT ;  /* 0x000000000000794d */ /* 0x000fea0003800000 */
.L_x_4:
[----:B0-----:R-:W-:Y:S01]  /*9db0*/  ULDC.64 UR4, c[0x0][0x650] ;  /* 0x0001940000047ab9 */ /* 0x001fe20000000a00 */
[----:B------:R-:W-:Y:S01]  /*9dc0*/  PRMT R4, RZ, 0x7610, R4 ;  /* 0x00007610ff047816 */ /* 0x000fe20000000004 */
[----:B------:R-:W-:Y:S01]  /*9dd0*/  IMAD.MOV.U32 R5, RZ, RZ, -0x1 ;  /* 0xffffffffff057424 */ /* 0x000fe200078e00ff */
[----:B------:R-:W-:Y:S01]  /*9de0*/  ISETP.GE.U32.AND P0, PT, R2, UR4, PT ;  /* 0x0000000402007c0c */ /* 0x000fe2000bf06070 */
[----:B------:R-:W-:Y:S02]  /*9df0*/  IMAD.MOV.U32 R9, RZ, RZ, -0x1 ;  /* 0xffffffffff097424 */ /* 0x000fe400078e00ff */
        /* <DEDUP_REMOVED lines=21> */
.L_x_200:
[--C-:B------:R-:W-:Y:S01]  /*9f50*/  SHF.R.U64 R14, R12, R16, R13.reuse ;  /* 0x000000100c0e7219 */ /* 0x100fe2000000120d */
[----:B------:R-:W0:Y:S01]  /*9f60*/  LDC R20, c[0x0][0x618] ;  /* 0x00018600ff147b82 */ /* 0x000e220000000800 */
[----:B------:R-:W-:Y:S01]  /*9f70*/  I2FP.F32.U32 R5, R6 ;  /* 0x0000000600057245 */ /* 0x000fe20000201000 */
[----:B------:R-:W-:Y:S01]  /*9f80*/  ULDC UR4, c[0x0][0x150] ;  /* 0x0000540000047ab9 */ /* 0x000fe20000000800 */
[----:B------:R-:W-:Y:S02]  /*9f90*/  SHF.R.U32.HI R4, RZ, R16, R13 ;  /* 0x00000010ff047219 */ /* 0x000fe4000001160d */
[----:B------:R-:W-:Y:S01]  /*9fa0*/  IADD3 R7, P0, RZ, -R14, RZ ;  /* 0x8000000eff077210 */ /* 0x000fe20007f1e0ff */
[----:B------:R-:W-:Y:S01]  /*9fb0*/  FMUL R11, R5, UR4 ;  /* 0x00000004050b7c20 */ /* 0x000fe20008400000 */
[----:B------:R-:W-:Y:S01]  /*9fc0*/  ULDC UR4, c[0x0][0x154] ;  /* 0x0000550000047ab9 */ /* 0x000fe20000000800 */
[----:B------:R-:W1:Y:S02]  /*9fd0*/  LDC.64 R22, c[0x0][0x640] ;  /* 0x00019000ff167b82 */ /* 0x000e640000000a00 */
[----:B------:R-:W-:-:S02]  /*9fe0*/  IMAD.X R9, RZ, RZ, ~R4, P0 ;  /* 0x000000ffff097224 */ /* 0x000fc400000e0e04 */
[----:B------:R-:W2:Y:S01]  /*9ff0*/  F2I.U32.TRUNC.NTZ R11, R11 ;  /* 0x0000000b000b7305 */ /* 0x000ea2000020f000 */
[----:B------:R-:W-:-:S03]  /*a000*/  IMAD.WIDE.U32 R4, R7, R18, R2 ;  /* 0x0000001207047225 */ /* 0x000fc600078e0002 */
[----:B------:R-:W3:Y:S01]  /*a010*/  LDC R13, c[0x0][0x144] ;  /* 0x00005100ff0d7b82 */ /* 0x000ee20000000800 */
[----:B------:R-:W-:-:S04]  /*a020*/  IMAD R10, R9, R18, RZ ;  /* 0x00000012090a7224 */ /* 0x000fc800078e02ff */
[----:B------:R-:W-:Y:S02]  /*a030*/  IMAD R7, R7, R19, R10 ;  /* 0x0000001307077224 */ /* 0x000fe400078e020a */
[----:B------:R-:W-:Y:S01]  /*a040*/  IMAD.MOV.U32 R10, RZ, RZ, -0x1 ;  /* 0xffffffffff0a7424 */ /* 0x000fe200078e00ff */
[----:B------:R-:W4:Y:S01]  /*a050*/  LDC R16, c[0x0][0x608] ;  /* 0x00018200ff107b82 */ /* 0x000f220000000800 */
[----:B------:R-:W-:Y:S01]  /*a060*/  IMAD.IADD R5, R5, 0x1, R7 ;  /* 0x0000000105057824 */ /* 0x000fe200078e0207 */
[----:B------:R-:W-:-:S04]  /*a070*/  I2FP.F32.U32 R7, R8 ;  /* 0x0000000800077245 */ /* 0x000fc80000201000 */
[-C--:B0-----:R-:W-:Y:S01]  /*a080*/  SHF.R.U64 R12, R4, R20.reuse, R5 ;  /* 0x00000014040c7219 */ /* 0x081fe20000001205 */
[----:B--2---:R-:W-:Y:S01]  /*a090*/  IMAD.MOV R4, RZ, RZ, -R11 ;  /* 0x000000ffff047224 */ /* 0x004fe200078e0a0b */
[----:B------:R-:W0:Y:S01]  /*a0a0*/  LDC R9, c[0x0][0x658] ;  /* 0x00019600ff097b82 */ /* 0x000e220000000800 */
[----:B-1----:R-:W-:Y:S01]  /*a0b0*/  ISETP.NE.U32.AND P0, PT, R22, RZ, PT ;  /* 0x000000ff1600720c */ /* 0x002fe20003f05070 */
[----:B------:R-:W-:Y:S01]  /*a0c0*/  FMUL R7, R7, UR4 ;  /* 0x0000000407077c20 */ /* 0x000fe20008400000 */
[----:B------:R-:W-:Y:S02]  /*a0d0*/  SHF.R.U32.HI R5, RZ, R20, R5 ;  /* 0x00000014ff057219 */ /* 0x000fe40000011605 */
[----:B------:R-:W-:-:S03]  /*a0e0*/  ISETP.NE.AND.EX P0, PT, R23, RZ, PT, P0 ;  /* 0x000000ff1700720c */ /* 0x000fc60003f05300 */
[----:B------:R-:W1:Y:S01]  /*a0f0*/  LDC R19, c[0x0][0x148] ;  /* 0x00005200ff137b82 */ /* 0x000e620000000800 */
[----:B---3--:R-:W-:Y:S02]  /*a100*/  IMAD R20, R13, R4, R6 ;  /* 0x000000040d147224 */ /* 0x008fe400078e0206 */
[----:B------:R-:W-:-:S05]  /*a110*/  IMAD.MOV.U32 R6, RZ, RZ, 0x1 ;  /* 0x00000001ff067424 */ /* 0x000fca00078e00ff */
[----:B------:R-:W2:Y:S01]  /*a120*/  LDC R18, c[0x0][0x600] ;  /* 0x00018000ff127b82 */ /* 0x000ea20000000800 */
[-CC-:B----4-:R-:W-:Y:S02]  /*a130*/  SHF.R.U64 R15, R12, R16.reuse, R5.reuse ;  /* 0x000000100c0f7219 */ /* 0x190fe40000001205 */
[----:B------:R-:W-:Y:S02]  /*a140*/  SHF.R.U32.HI R4, RZ, R16, R5 ;  /* 0x00000010ff047219 */ /* 0x000fe40000011605 */
[----:B------:R3:W4:Y:S03]  /*a150*/  F2I.U32.TRUNC.NTZ R16, R7 ;  /* 0x0000000700107305 */ /* 0x000726000020f000 */
[----:B------:R-:W1:Y:S01]  /*a160*/  LDC R21, c[0x0][0x648] ;  /* 0x00019200ff157b82 */ /* 0x000e620000000800 */
[-C--:B0-----:R-:W-:Y:S02]  /*a170*/  SHF.R.U64 R17, R15, R9.reuse, R4 ;  /* 0x000000090f117219 */ /* 0x081fe40000001204 */
[----:B------:R-:W-:-:S02]  /*a180*/  SHF.L.U32 R10, R10, R9, RZ ;  /* 0x000000090a0a7219 */ /* 0x000fc400000006ff */
[-C--:B------:R-:W-:Y:S01]  /*a190*/  SHF.R.U32.HI R5, RZ, R9.reuse, R4 ;  /* 0x00000009ff057219 */ /* 0x080fe20000011604 */
[----:B------:R-:W-:Y:S01]  /*a1a0*/  IMAD.MOV.U32 R4, RZ, RZ, R17 ;  /* 0x000000ffff047224 */ /* 0x000fe200078e0011 */
[----:B------:R-:W-:Y:S01]  /*a1b0*/  SHF.L.U32 R25, R6, R9, RZ ;  /* 0x0000000906197219 */ /* 0x000fe200000006ff */
[----:B------:R-:W0:Y:S01]  /*a1c0*/  LDC R24, c[0x0][0x638] ;  /* 0x00018e00ff187b82 */ /* 0x000e220000000800 */
[----:B------:R-:W-:-:S07]  /*a1d0*/  LOP3.LUT R26, RZ, R10, RZ, 0x33, !PT ;  /* 0x0000000aff1a7212 */ /* 0x000fce00078e33ff */
[----:B------:R-:W0:Y:S01]  /*a1e0*/  LDC R27, c[0x0][0x610] ;  /* 0x00018400ff1b7b82 */ /* 0x000e220000000800 */
[----:B---34-:R-:W-:Y:S05]  /*a1f0*/  @!P0 BRA `(.L_x_201) ;  /* 0x0000000000288947 */ /* 0x018fea0003800000 */
[----:B------:R-:W3:Y:S02]  /*a200*/  LDC R4, c[0x0][0x64c] ;  /* 0x00019300ff047b82 */ /* 0x000ee40000000800 */
[----:B---3--:R-:W-:-:S05]  /*a210*/  IADD3 R9, P0, R17, R4, RZ ;  /* 0x0000000411097210 */ /* 0x008fca0007f1e0ff */
        /* <DEDUP_REMOVED lines=8> */
.L_x_201:
[----:B-1----:R-:W-:Y:S01]  /*a2a0*/  SHF.R.U64 R5, R4, R21, R5 ;  /* 0x0000001504057219 */ /* 0x002fe20000001205 */
[----:B--2---:R-:W-:Y:S01]  /*a2b0*/  VIADD R7, R18, 0xffffffff ;  /* 0xffffffff12077836 */ /* 0x004fe20000000000 */
[----:B------:R-:W-:Y:S01]  /*a2c0*/  LOP3.LUT R4, R15, R26, RZ, 0xc0, !PT ;  /* 0x0000001a0f047212 */ /* 0x000fe200078ec0ff */
[----:B------:R-:W-:Y:S02]  /*a2d0*/  IMAD.MOV R16, RZ, RZ, -R16 ;  /* 0x000000ffff107224 */ /* 0x000fe400078e0a10 */
[----:B------:R-:W-:Y:S01]  /*a2e0*/  IMAD.MOV R6, RZ, RZ, -R5 ;  /* 0x000000ffff067224 */ /* 0x000fe200078e0a05 */
[----:B------:R-:W-:Y:S01]  /*a2f0*/  LOP3.LUT R7, R12, R7, RZ, 0xc0, !PT ;  /* 0x000000070c077212 */ /* 0x000fe200078ec0ff */
[----:B------:R-:W-:Y:S02]  /*a300*/  IMAD R5, R25, R5, R4 ;  /* 0x0000000519057224 */ /* 0x000fe400078e0204 */
[----:B------:R-:W-:Y:S02]  /*a310*/  @P4 IMAD R20, R19, R16, R8 ;  /* 0x0000001013144224 */ /* 0x000fe400078e0208 */
[----:B0-----:R-:W-:-:S02]  /*a320*/  IMAD R4, R6, R24, R17 ;  /* 0x0000001806047224 */ /* 0x001fc400078e0211 */
[----:B------:R-:W-:Y:S02]  /*a330*/  IMAD R5, R5, R27, R20 ;  /* 0x0000001b05057224 */ /* 0x000fe400078e0214 */
[----:B------:R-:W-:Y:S02]  /*a340*/  IMAD R6, R4, R18, R7 ;  /* 0x0000001204067224 */ /* 0x000fe400078e0207 */
[----:B------:R-:W-:Y:S02]  /*a350*/  IMAD.MOV.U32 R8, RZ, RZ, 0x1 ;  /* 0x00000001ff087424 */ /* 0x000fe400078e00ff */
[----:B------:R-:W-:Y:S01]  /*a360*/  IMAD.MOV.U32 R13, RZ, RZ, R14 ;  /* 0x000000ffff0d7224 */ /* 0x000fe200078e000e */
[----:B------:R-:W-:Y:S02]  /*a370*/  SEL R9, R6, R5, !P4 ;  /* 0x0000000506097207 */ /* 0x000fe40006000000 */
[----:B------:R-:W-:Y:S02]  /*a380*/  PRMT R4, R8, 0x7610, R4 ;  /* 0x0000761008047816 */ /* 0x000fe40000000004 */
[----:B------:R-:W-:-:S07]  /*a390*/  SEL R5, R5, R6, !P4 ;  /* 0x0000000605057207 */ /* 0x000fce0006000000 */
.L_x_199:
[----:B------:R-:W-:-:S08]  /*a3a0*/  NOP ;  /* 0x0000000000007918 */ /* 0x000fd00000000000 */
[----:B------:R-:W0:-:S00]  /*a3b0*/  USETMAXREG.DEALLOC.CTAPOOL 0x28 ;  /* 0x00000028000079c8 */ /* 0x000e0000080e0500 */
[----:B------:R-:W-:-:S13]  /*a3c0*/  ISETP.NE.AND P0, PT, RZ, UR6, PT ;  /* 0x00000006ff007c0c */ /* 0x000fda000bf05270 */
[----:B------:R-:W-:Y:S05]  /*a3d0*/  @P0 EXIT ;  /* 0x000000000000094d */ /* 0x000fea0003800000 */
[----:B0-----:R-:W-:Y:S01]  /*a3e0*/  LOP3.LUT P0, RZ, R4, 0xff, RZ, 0xc0, !PT ;  /* 0x000000ff04ff7812 */ /* 0x001fe2000780c0ff */
[----:B------:R-:W-:Y:S02]  /*a3f0*/  IMAD.MOV.U32 R10, RZ, RZ, 0x1 ;  /* 0x00000001ff0a7424 */ /* 0x000fe400078e00ff */
[----:B------:R-:W-:-:S10]  /*a400*/  IMAD.MOV.U32 R11, RZ, RZ, RZ ;  /* 0x000000ffff0b7224 */ /* 0x000fd400078e00ff */
[----:B------:R-:W-:Y:S05]  /*a410*/  @!P0 BRA `(.L_x_202) ;  /* 0x0000000c00348947 */ /* 0x000fea0003800000 */
[----:B------:R-:W-:Y:S01]  /*a420*/  ULDC UR4, c[0x0][0x28c] ;  /* 0x0000a30000047ab9 */ /* 0x000fe20000000800 */
[----:B------:R-:W-:Y:S01]  /*a430*/  ULDC UR5, c[0x0][0x600] ;  /* 0x0001800000057ab9 */ /* 0x000fe20000000800 */
[----:B------:R-:W-:Y:S01]  /*a440*/  UIADD3 UR11, UR4, 0x3f, URZ ;  /* 0x0000003f040b7890 */ /* 0x000fe2000fffe03f */
[C---:B------:R-:W-:Y:S01]  /*a450*/  LOP3.LUT P2, RZ, R0.reuse, 0x7f, RZ, 0xc0, !PT ;  /* 0x0000007f00ff7812 */ /* 0x040fe2000784c0ff */
[----:B------:R-:W-:Y:S01]  /*a460*/  ULDC UR6, c[0x0][0x658] ;  /* 0x0001960000067ab9 */ /* 0x000fe20000000800 */
[----:B------:R-:W-:Y:S01]  /*a470*/  UMOV UR9, 0xffffffff ;  /* 0xffffffff00097882 */ /* 0x000fe20000000000 */
[----:B------:R-:W-:Y:S01]  /*a480*/  UMOV UR12, 0x1 ;  /* 0x00000001000c7882 */ /* 0x000fe20000000000 */
[----:B------:R-:W-:Y:S01]  /*a490*/  UIADD3 UR4, UR5, -0x1, URZ ;  /* 0xffffffff05047890 */ /* 0x000fe2000fffe03f */
[----:B------:R-:W-:Y:S01]  /*a4a0*/  LOP3.LUT P0, RZ, R0, 0x1f, RZ, 0xc0, !PT ;  /* 0x0000001f00ff7812 */ /* 0x000fe2000780c0ff */
[----:B------:R-:W-:Y:S01]  /*a4b0*/  USHF.L.U32 UR10, UR9, UR6, URZ ;  /* 0x00000006090a7299 */ /* 0x000fe2000800063f */
[----:B------:R-:W-:Y:S01]  /*a4c0*/  BSSY B0, `(.L_x_202) ;  /* 0x00000c2000007945 */ /* 0x000fe20003800000 */
[----:B------:R-:W-:Y:S01]  /*a4d0*/  USHF.L.U32 UR5, UR12, UR6, URZ ;  /* 0x000000060c057299 */ /* 0x000fe2000800063f */
[----:B------:R-:W-:Y:S01]  /*a4e0*/  PLOP3.LUT P0, PT, P0, P2, PT, 0x8a, 0x0 ;  /* 0x000000000000781c */ /* 0x000fe20000705172 */
[----:B------:R-:W-:Y:S01]  /*a4f0*/  USHF.R.S32.HI UR12, URZ, 0x1f, UR11 ;  /* 0x0000001f3f0c7899 */ /* 0x000fe2000801140b */
[----:B------:R-:W-:Y:S01]  /*a500*/  IMAD.MOV.U32 R0, RZ, RZ, 0x1 ;  /* 0x00000001ff007424 */ /* 0x000fe200078e00ff */
[----:B------:R-:W-:Y:S01]  /*a510*/  ULDC UR8, c[0x0][0xc] ;  /* 0x0000030000087ab9 */ /* 0x000fe20000000800 */
[----:B------:R-:W-:Y:S01]  /*a520*/  ULDC UR9, c[0x0][0x10] ;  /* 0x0000040000097ab9 */ /* 0x000fe20000000800 */
[----:B------:R-:W-:Y:S01]  /*a530*/  ULEA.HI UR12, UR12, UR11, URZ, 0x6 ;  /* 0x0000000b0c0c7291 */ /* 0x000fe2000f8f303f */
[----:B------:R-:W-:Y:S01]  /*a540*/  IMAD.MOV.U32 R10, RZ, RZ, 0x1 ;  /* 0x00000001ff0a7424 */ /* 0x000fe200078e00ff */
[----:B------:R-:W-:Y:S01]  /*a550*/  UIMAD.WIDE.U32 UR8, UR8, UR9, URZ ;  /* 0x00000009080872a5 */ /* 0x000fe2000f8e003f */
[----:B------:R-:W-:Y:S01]  /*a560*/  IMAD.MOV.U32 R11, RZ, RZ, RZ ;  /* 0x000000ffff0b7224 */ /* 0x000fe200078e00ff */
[----:B------:R-:W-:-:S02]  /*a570*/  ULOP3.LUT UR6, URZ, UR10, URZ, 0x33, !UPT ;  /* 0x0000000a3f067292 */ /* 0x000fc4000f8e333f */
[----:B------:R-:W-:Y:S01]  /*a580*/  USHF.R.S32.HI UR19, URZ, 0x6, UR12 ;  /* 0x000000063f137899 */ /* 0x000fe2000801140c */
[----:B------:R-:W-:Y:S01]  /*a590*/  ULDC UR10, c[0x0][0x14] ;  /* 0x00000500000a7ab9 */ /* 0x000fe20000000800 */
[----:B------:R-:W-:Y:S02]  /*a5a0*/  ULOP3.LUT UR26, UR7, 0x2, URZ, 0xfc, !UPT ;  /* 0x00000002071a7892 */ /* 0x000fe4000f8efc3f */
[----:B------:R-:W-:Y:S02]  /*a5b0*/  UIMAD.WIDE.U32 UR22, UR8, UR10, URZ ;  /* 0x0000000a081672a5 */ /* 0x000fe4000f8e003f */
[----:B------:R-:W-:Y:S02]  /*a5c0*/  UIMAD UR13, UR9, UR10, URZ ;  /* 0x0000000a090d72a4 */ /* 0x000fe4000f8e023f */
[----:B------:R-:W-:Y:S02]  /*a5d0*/  UIADD3 UR27, UR19, 0x1, URZ ;  /* 0x00000001131b7890 */ /* 0x000fe4000fffe03f */
[----:B------:R-:W-:Y:S01]  /*a5e0*/  UIADD3 UR13, UR23, UR13, URZ ;  /* 0x0000000d170d7290 */ /* 0x000fe2000fffe03f */
[----:B------:R-:W-:-:S11]  /*a5f0*/  ULDC.64 UR24, c[0x0][0x198] ;  /* 0x0000660000187ab9 */ /* 0x000fd60000000a00 */
.L_x_214:
[----:B------:R-:W-:-:S03]  /*a600*/  UMOV UR8, 0xffffffff ;  /* 0xffffffff00087882 */ /* 0x000fc60000000000 */
[----:B------:R-:W-:Y:S05]  /*a610*/  BRA.DIV UR8, `(.L_x_203) ;  /* 0x0000001208ec7947 */ /* 0x000fea000b800000 */
[----:B------:R-:W-:-:S13]  /*a620*/  ELECT P1, URZ, PT ;  /* 0x00000000003f782f */ /* 0x000fda0003820000 */
.L_x_234:
[----:B------:R-:W0:Y:S01]  /*a630*/  LDC R4, c[0x0][0x28c] ;  /* 0x0000a300ff047b82 */ /* 0x000e220000000800 */
[----:B------:R-:W-:Y:S01]  /*a640*/  BSSY B1, `(.L_x_204) ;  /* 0x0000038000017945 */ /* 0x000fe20003800000 */
[----:B0-----:R-:W-:-:S13]  /*a650*/  ISETP.LT.OR P1, PT, R4, 0x1, !P1 ;  /* 0x000000010400780c */ /* 0x001fda0004f21670 */
[----:B------:R-:W-:Y:S05]  /*a660*/  @P1 BRA `(.L_x_205) ;  /* 0x0000000000d41947 */ /* 0x000fea0003800000 */
[----:B------:R-:W-:Y:S02]  /*a670*/  IMAD R8, R5, 0xc0, RZ ;  /* 0x000000c005087824 */ /* 0x000fe400078e02ff */
[----:B------:R-:W-:Y:S02]  /*a680*/  IMAD R9, R9, 0x50, RZ ;  /* 0x0000005009097824 */ /* 0x000fe400078e02ff */
[----:B------:R-:W-:Y:S02]  /*a690*/  IMAD.MOV.U32 R14, RZ, RZ, RZ ;  /* 0x000000ffff0e7224 */ /* 0x000fe400078e00ff */
[----:B------:R-:W-:Y:S02]  /*a6a0*/  IMAD.U32 R16, RZ, RZ, UR27 ;  /* 0x0000001bff107e24 */ /* 0x000fe4000f8e00ff */
[----:B------:R-:W-:Y:S02]  /*a6b0*/  IMAD.MOV.U32 R4, RZ, RZ, R10 ;  /* 0x000000ffff047224 */ /* 0x000fe400078e000a */
[----:B------:R-:W-:-:S07]  /*a6c0*/  IMAD.MOV.U32 R5, RZ, RZ, R11 ;  /* 0x000000ffff057224 */ /* 0x000fce00078e000b */
.L_x_209:
[----:B------:R-:W0:Y:S01]  /*a6d0*/  S2R R7, SR_CgaCtaId ;  /* 0x0000000000077919 */ /* 0x000e220000008800 */
[----:B------:R-:W-:-:S04]  /*a6e0*/  MOV R6, 0x400 ;  /* 0x0000040000067802 */ /* 0x000fc80000000f00 */
[----:B0-----:R-:W-:Y:S02]  /*a6f0*/  LEA R12, R7, R6, 0x18 ;  /* 0x00000006070c7211 */ /* 0x001fe400078ec0ff */
[----:B------:R-:W-:Y:S01]  /*a700*/  SHF.L.U32 R6, R4, 0x1f, RZ ;  /* 0x0000001f04067819 */ /* 0x000fe200000006ff */
[----:B------:R-:W0:Y:S02]  /*a710*/  @!P2 LDC R7, c[0x0][0x500] ;  /* 0x00014000ff07ab82 */ /* 0x000e240000000800 */
[----:B------:R-:W-:-:S04]  /*a720*/  IMAD R15, R5, 0x8, R12 ;  /* 0x00000008050f7824 */ /* 0x000fc800078e020c */
[----:B------:R-:W1:Y:S02]  /*a730*/  SYNCS.PHASECHK.TRANS64.TRYWAIT P1, [R15+URZ+0x68], R6 ;  /* 0x000068060f0075a7 */ /* 0x000e64000802017f */
[----:B-1----:R-:W-:Y:S05]  /*a740*/  @!P1 BRA `(.L_x_206) ;  /* 0x0000001000c09947 */ /* 0x002fea0003800000 */
.L_x_235:
[----:B------:R-:W-:Y:S01]  /*a750*/  UPRMT UR8, UR26, 0x9910, URZ ;  /* 0x000099101a087896 */ /* 0x000fe2000800003f */
[----:B0-----:R0:W-:Y:S03]  /*a760*/  @!P2 SYNCS.ARRIVE.TRANS64 RZ, [R15+URZ], R7 ;  /* 0x000000070fffa9a7 */ /* 0x0011e6000800003f */
[----:B------:R-:W-:-:S06]  /*a770*/  UISETP.NE.AND UP0, UPT, UR8, 0x2, UPT ;  /* 0x000000020800788c */ /* 0x000fcc000bf05270 */
[----:B------:R-:W-:-:S13]  /*a780*/  PLOP3.LUT P1, PT, PT, PT, UP0, 0x80, 0x0 ;  /* 0x000000000000781c */ /* 0x000fda0003f2f008 */
[----:B0-----:R-:W-:Y:S05]  /*a790*/  @P1 BRA `(.L_x_207) ;  /* 0x0000000000041947 */ /* 0x001fea0003800000 */
[----:B------:R-:W-:Y:S01]  /*a7a0*/  BPT.TRAP 0x1 ;  /* 0x000000040000795c */ /* 0x000fe20000300000 */
.L_x_207:
[----:B------:R-:W-:Y:S05]  /*a7b0*/  @P0 BRA `(.L_x_208) ;  /* 0x0000000000040947 */ /* 0x000fea0003800000 */
[----:B------:R-:W-:Y:S01]  /*a7c0*/  BPT.TRAP 0x1 ;  /* 0x000000040000795c */ /* 0x000fe20000300000 */
.L_x_208:
[C-C-:B-1----:R-:W-:Y:S01]  /*a7d0*/  IMAD R6, R5.reuse, 0x3000, R12.reuse ;  /* 0x0000300005067824 */ /* 0x142fe200078e020c */
[----:B------:R-:W-:Y:S01]  /*a7e0*/  R2UR UR20, R8 ;  /* 0x00000000081472ca */ /* 0x000fe200000e0000 */
[----:B------:R-:W-:Y:S01]  /*a7f0*/  IMAD R12, R5, 0x1400, R12 ;  /* 0x00001400050c7824 */ /* 0x000fe200078e020c */
[----:B------:R-:W-:Y:S01]  /*a800*/  R2UR UR9, R15 ;  /* 0x000000000f0972ca */ /* 0x000fe200000e0000 */
[----:B------:R-:W-:Y:S01]  /*a810*/  VIADD R16, R16, 0xffffffff ;  /* 0xffffffff10107836 */ /* 0x000fe20000000000 */
[----:B------:R-:W-:Y:S01]  /*a820*/  R2UR UR8, R6 ;  /* 0x00000000060872ca */ /* 0x000fe200000e0000 */
[----:B------:R-:W-:Y:S01]  /*a830*/  UIADD3 UR14, UP0, UR24, 0xf0, URZ ;  /* 0x000000f0180e7890 */ /* 0x000fe2000ff1e03f */
[----:B------:R-:W-:Y:S01]  /*a840*/  R2UR UR11, R12 ;  /* 0x000000000c0b72ca */ /* 0x000fe200000e0000 */
[----:B------:R-:W-:Y:S01]  /*a850*/  UIADD3 UR28, UP1, UR24, 0x1f0, URZ ;  /* 0x000001f0181c7890 */ /* 0x000fe2000ff3e03f */
[----:B------:R-:W-:Y:S01]  /*a860*/  R2UR UR10, R14 ;  /* 0x000000000e0a72ca */ /* 0x000fe200000e0000 */
[----:B------:R-:W-:Y:S01]  /*a870*/  UIADD3.X UR15, URZ, UR25, URZ, UP0, !UPT ;  /* 0x000000193f0f7290 */ /* 0x000fe200087fe43f */
[----:B------:R-:W-:Y:S01]  /*a880*/  R2UR UR12, R13 ;  /* 0x000000000d0c72ca */ /* 0x000fe200000e0000 */
[----:B------:R-:W-:Y:S01]  /*a890*/  VIADD R5, R5, 0x1 ;  /* 0x0000000105057836 */ /* 0x000fe20000000000 */
[----:B------:R-:W-:Y:S01]  /*a8a0*/  R2UR UR21, R9 ;  /* 0x00000000091572ca */ /* 0x000fe200000e0000 */
[----:B------:R-:W-:Y:S01]  /*a8b0*/  UIADD3.X UR29, URZ, UR25, URZ, UP1, !UPT ;  /* 0x000000193f1d7290 */ /* 0x000fe20008ffe43f */
[----:B------:R-:W-:Y:S01]  /*a8c0*/  ISETP.GT.AND P3, PT, R16, 0x1, PT ;  /* 0x000000011000780c */ /* 0x000fe20003f64270 */
[----:B------:R-:W-:Y:S01]  /*a8d0*/  UMOV UR16, 0x0 ;  /* 0x0000000000107882 */ /* 0x000fe20000000000 */
[----:B------:R-:W-:Y:S01]  /*a8e0*/  UMOV UR17, 0x10000000 ;  /* 0x1000000000117882 */ /* 0x000fe20000000000 */
[----:B------:R-:W-:Y:S01]  /*a8f0*/  UIADD3 UR8, UR8, 0x180, URZ ;  /* 0x0000018008087890 */ /* 0x000fe2000fffe03f */
[----:B------:R-:W-:Y:S01]  /*a900*/  ISETP.NE.AND P1, PT, R5, 0xd, PT ;  /* 0x0000000d0500780c */ /* 0x000fe20003f25270 */
[----:B------:R-:W-:Y:S01]  /*a910*/  UIADD3 UR18, UR11, 0x27180, URZ ;  /* 0x000271800b127890 */ /* 0x000fe2000fffe03f */
[----:B------:R-:W-:-:S02]  /*a920*/  VIADD R14, R14, 0x40 ;  /* 0x000000400e0e7836 */ /* 0x000fc40000000000 */
[----:B------:R-:W-:Y:S01]  /*a930*/  UMOV UR11, UR20 ;  /* 0x00000014000b7c82 */ /* 0x000fe20008000000 */
[----:B------:R-:W-:Y:S02]  /*a940*/  SEL R7, RZ, 0x1, P1 ;  /* 0x00000001ff077807 */ /* 0x000fe40000800000 */
[----:B------:R-:W-:Y:S01]  /*a950*/  SEL R5, R5, RZ, P1 ;  /* 0x000000ff05057207 */ /* 0x000fe20000800000 */
[----:B------:R0:W-:Y:S01]  /*a960*/  UTMALDG.3D [UR8], [UR14], desc[UR16] ;  /* 0x000010080e0075b4 */ /* 0x0001e20008011000 */
[----:B------:R-:W-:Y:S01]  /*a970*/  LOP3.LUT R4, R4, R7, RZ, 0x3c, !PT ;  /* 0x0000000704047212 */ /* 0x000fe200078e3cff */
[----:B0-----:R-:W-:Y:S01]  /*a980*/  UMOV UR8, UR18 ;  /* 0x0000001200087c82 */ /* 0x001fe20008000000 */
[----:B------:R-:W-:Y:S02]  /*a990*/  UMOV UR11, UR21 ;  /* 0x00000015000b7c82 */ /* 0x000fe40008000000 */
[----:B------:R0:W-:Y:S02]  /*a9a0*/  UTMALDG.3D [UR8], [UR28], desc[UR16] ;  /* 0x000010081c0075b4 */ /* 0x0001e40008011000 */
[----:B0-----:R-:W-:Y:S05]  /*a9b0*/  @P3 BRA `(.L_x_209) ;  /* 0xfffffffc00443947 */ /* 0x001fea000383ffff */
.L_x_205:
[----:B------:R-:W-:Y:S05]  /*a9c0*/  BSYNC B1 ;  /* 0x0000000000017941 */ /* 0x000fea0003800000 */
.L_x_204:
[----:B------:R-:W-:Y:S01]  /*a9d0*/  LOP3.LUT P5, RZ, R0, 0xff, RZ, 0xc0, !PT ;  /* 0x000000ff00ff7812 */ /* 0x000fe200078ac0ff */
[----:B------:R-:W-:Y:S01]  /*a9e0*/  VIADD R0, R11, UR19 ;  /* 0x000000130b007c36 */ /* 0x000fe20008000000 */
[----:B------:R-:W-:Y:S01]  /*a9f0*/  ULDC.64 UR8, c[0x0][0x650] ;  /* 0x0001940000087ab9 */ /* 0x000fe20000000a00 */
[----:B------:R-:W-:Y:S01]  /*aa00*/  IMAD.U32 R7, RZ, RZ, UR19 ;  /* 0x00000013ff077e24 */ /* 0x000fe2000f8e00ff */
[----:B------:R-:W-:Y:S01]  /*aa10*/  UISETP.GE.U32.AND UP0, UPT, UR19, 0xd, UPT ;  /* 0x0000000d1300788c */ /* 0x000fe2000bf06070 */
[----:B------:R-:W-:Y:S01]  /*aa20*/  BSSY B1, `(.L_x_210) ;  /* 0x0000069000017945 */ /* 0x000fe20003800000 */
[----:B------:R-:W-:Y:S01]  /*aa30*/  ISETP.GT.U32.AND P1, PT, R0, 0xc, PT ;  /* 0x0000000c0000780c */ /* 0x000fe20003f24070 */
[----:B------:R-:W-:Y:S02]  /*aa40*/  IMAD.MOV.U32 R9, RZ, RZ, -0x1 ;  /* 0xffffffffff097424 */ /* 0x000fe400078e00ff */
[----:B------:R-:W-:Y:S01]  /*aa50*/  IMAD.MOV.U32 R13, RZ, RZ, -0x1 ;  /* 0xffffffffff0d7424 */ /* 0x000fe200078e00ff */
[----:B------:R-:W-:-:S02]  /*aa60*/  ISETP.LT.U32.AND P1, PT, R7, 0xd, P1 ;  /* 0x0000000d0700780c */ /* 0x000fc40000f21070 */
[----:B------:R-:W-:Y:S01]  /*aa70*/  PLOP3.LUT P3, PT, PT, PT, UP0, 0x80, 0x0 ;  /* 0x000000000000781c */ /* 0x000fe20003f6f008 */
[----:B------:R-:W0:Y:S01]  /*aa80*/  @P5 S2R R5, SR_CgaCtaId ;  /* 0x0000000000055919 */ /* 0x000e220000008800 */
[----:B------:R-:W-:-:S04]  /*aa90*/  @P5 MOV R4, 0x400 ;  /* 0x0000040000045802 */ /* 0x000fc80000000f00 */
[----:B0-----:R-:W-:Y:S01]  /*aaa0*/  @P5 LEA R6, R5, R4, 0x18 ;  /* 0x0000000405065211 */ /* 0x001fe200078ec0ff */
[----:B------:R-:W-:-:S03]  /*aab0*/  IMAD.WIDE.U32 R4, R0, 0x4ec4ec4f, RZ ;  /* 0x4ec4ec4f00047825 */ /* 0x000fc600078e00ff */
[----:B------:R0:W-:Y:S01]  /*aac0*/  @P5 SYNCS.ARRIVE.TRANS64.A1T0 RZ, [R6+URZ+0xe8], RZ ;  /* 0x0000e8ff06ff59a7 */ /* 0x0001e2000810003f */
[----:B------:R-:W-:Y:S02]  /*aad0*/  IADD3 R2, P5, R2, UR22, RZ ;  /* 0x0000001602027c10 */ /* 0x000fe4000ffbe0ff */
[----:B------:R-:W-:Y:S02]  /*aae0*/  SHF.R.U32.HI R7, RZ, 0x2, R5 ;  /* 0x00000002ff077819 */ /* 0x000fe40000011605 */
[----:B------:R-:W-:Y:S02]  /*aaf0*/  SEL R5, RZ, 0x1, !P1 ;  /* 0x00000001ff057807 */ /* 0x000fe40004800000 */
[----:B------:R-:W-:Y:S01]  /*ab00*/  IADD3.X R3, R3, UR13, RZ, P5, !PT ;  /* 0x0000000d03037c10 */ /* 0x000fe2000affe4ff */
[----:B------:R-:W-:Y:S01]  /*ab10*/  IMAD R11, R7, -0xd, R0 ;  /* 0xfffffff3070b7824 */ /* 0x000fe200078e0200 */
[----:B------:R-:W-:Y:S02]  /*ab20*/  ISETP.GE.U32.AND P1, PT, R2, UR8, PT ;  /* 0x0000000802007c0c */ /* 0x000fe4000bf26070 */
[----:B------:R-:W-:Y:S01]  /*ab30*/  LOP3.LUT R10, R10, R5, RZ, 0x3c, !PT ;  /* 0x000000050a0a7212 */ /* 0x000fe200078e3cff */
[----:B------:R-:W-:Y:S01]  /*ab40*/  IMAD.MOV.U32 R5, RZ, RZ, -0x1 ;  /* 0xffffffffff057424 */ /* 0x000fe200078e00ff */
[----:B------:R-:W-:-:S02]  /*ab50*/  ISETP.GE.U32.AND.EX P1, PT, R3, UR9, PT, P1 ;  /* 0x0000000903007c0c */ /* 0x000fc4000bf26110 */
[----:B------:R-:W-:Y:S02]  /*ab60*/  @P3 LOP3.LUT R10, R10, 0x1, R7, 0x78, !PT ;  /* 0x000000010a0a3812 */ /* 0x000fe400078e7807 */
[----:B------:R-:W-:Y:S02]  /*ab70*/  PRMT R4, RZ, 0x7610, R4 ;  /* 0x00007610ff047816 */ /* 0x000fe40000000004 */
[----:B------:R-:W-:-:S07]  /*ab80*/  PRMT R0, RZ, 0x7610, R0 ;  /* 0x00007610ff007816 */ /* 0x000fce0000000000 */
[----:B0-----:R-:W-:Y:S05]  /*ab90*/  @P1 BRA `(.L_x_211) ;  /* 0x0000000400441947 */ /* 0x001fea0003800000 */
[----:B------:R-:W-:Y:S01]  /*aba0*/  ULDC.64 UR8, c[0x0][0x628] ;  /* 0x00018a0000087ab9 */ /* 0x000fe20000000a00 */
[----:B------:R-:W0:Y:S01]  /*abb0*/  S2R R14, SR_CTAID.X ;  /* 0x00000000000e7919 */ /* 0x000e220000002500 */
[----:B------:R-:W-:Y:S01]  /*abc0*/  ISETP.NE.U32.AND P1, PT, RZ, UR8, PT ;  /* 0x00000008ff007c0c */ /* 0x000fe2000bf25070 */
[----:B------:R-:W-:Y:S01]  /*abd0*/  ULDC UR11, c[0x0][0x630] ;  /* 0x00018c00000b7ab9 */ /* 0x000fe20000000800 */
[----:B------:R-:W-:Y:S01]  /*abe0*/  IMAD.MOV.U32 R4, RZ, RZ, R2 ;  /* 0x000000ffff047224 */ /* 0x000fe200078e0002 */
[----:B------:R-:W1:Y:S01]  /*abf0*/  S2R R12, SR_CTAID.Y ;  /* 0x00000000000c7919 */ /* 0x000e620000002600 */
[----:B------:R-:W-:Y:S01]  /*ac00*/  ISETP.NE.AND.EX P1, PT, RZ, UR9, PT, P1 ;  /* 0x00000009ff007c0c */ /* 0x000fe2000bf25310 */
[----:B------:R-:W-:-:S12]  /*ac10*/  IMAD.MOV.U32 R5, RZ, RZ, R3 ;  /* 0x000000ffff057224 */ /* 0x000fd800078e0003 */
[----:B------:R-:W-:Y:S05]  /*ac20*/  @!P1 BRA `(.L_x_212) ;  /* 0x0000000000289947 */ /* 0x000fea0003800000 */
[----:B------:R-:W-:Y:S02]  /*ac30*/  ULDC UR10, c[0x0][0x634] ;  /* 0x00018d00000a7ab9 */ /* 0x000fe40000000800 */
[----:B------:R-:W-:-:S05]  /*ac40*/  IADD3 R9, P1, R2, UR10, RZ ;  /* 0x0000000a02097c10 */ /* 0x000fca000ff3e0ff */
[----:B------:R-:W-:-:S04]  /*ac50*/  IMAD.X R13, RZ, RZ, R3, P1 ;  /* 0x000000ffff0d7224 */ /* 0x000fc800008e0603 */
[----:B------:R-:W-:-:S04]  /*ac60*/  IMAD.WIDE.U32 R6, R13, UR8, RZ ;  /* 0x000000080d067c25 */ /* 0x000fc8000f8e00ff */
[----:B------:R-:W-:-:S04]  /*ac70*/  IMAD.WIDE.U32 R6, P1, R9, UR9, R6 ;  /* 0x0000000909067c25 */ /* 0x000fc8000f820006 */
[----:B------:R-:W-:-:S04]  /*ac80*/  IMAD.WIDE.U32 R8, R9, UR8, RZ ;  /* 0x0000000809087c25 */ /* 0x000fc8000f8e00ff */
[----:B------:R-:W-:Y:S01]  /*ac90*/  IMAD.X R5, RZ, RZ, RZ, P1 ;  /* 0x000000ffff057224 */ /* 0x000fe200008e06ff */
[----:B------:R-:W-:Y:S01]  /*aca0*/  IADD3 RZ, P1, R9, R6, RZ ;  /* 0x0000000609ff7210 */ /* 0x000fe20007f3e0ff */
[----:B------:R-:W-:-:S04]  /*acb0*/  IMAD.MOV.U32 R4, RZ, RZ, R7 ;  /* 0x000000ffff047224 */ /* 0x000fc800078e0007 */
[----:B------:R-:W-:-:S08]  /*acc0*/  IMAD.WIDE.U32.X R4, R13, UR9, R4, P1 ;  /* 0x000000090d047c25 */ /* 0x000fd000088e0404 */
.L_x_212:
[--C-:B------:R-:W-:Y:S01]  /*acd0*/  SHF.R.U64 R13, R4, UR11, R5.reuse ;  /* 0x0000000b040d7c19 */ /* 0x100fe20008001205 */
[----:B------:R-:W-:Y:S01]  /*ace0*/  ULDC.64 UR8, c[0x0][0x620] ;  /* 0x0001880000087ab9 */ /* 0x000fe20000000a00 */
[----:B------:R-:W-:Y:S01]  /*acf0*/  SHF.R.U32.HI R4, RZ, UR11, R5 ;  /* 0x0000000bff047c19 */ /* 0x000fe20008011605 */
[----:B------:R-:W2:Y:S01]  /*ad00*/  LDC R9, c[0x0][0x144] ;  /* 0x00005100ff097b82 */ /* 0x000ea20000000800 */
[----:B------:R-:W-:Y:S01]  /*ad10*/  IADD3 R7, P1, RZ, -R13, RZ ;  /* 0x8000000dff077210 */ /* 0x000fe20007f3e0ff */
[----:B------:R-:W-:Y:S01]  /*ad20*/  ULDC.64 UR14, c[0x0][0x640] ;  /* 0x00019000000e7ab9 */ /* 0x000fe20000000a00 */
[----:B0-----:R-:W-:Y:S01]  /*ad30*/  I2FP.F32.U32 R8, R14 ;  /* 0x0000000e00087245 */ /* 0x001fe20000201000 */
[----:B------:R-:W-:Y:S02]  /*ad40*/  ULDC UR10, c[0x0][0x608] ;  /* 0x00018200000a7ab9 */ /* 0x000fe40000000800 */
[----:B------:R-:W-:Y:S01]  /*ad50*/  IMAD.X R4, RZ, RZ, ~R4, P1 ;  /* 0x000000ffff047224 */ /* 0x000fe200008e0e04 */
[----:B------:R-:W-:Y:S01]  /*ad60*/  ISETP.NE.U32.AND P1, PT, RZ, UR14, PT ;  /* 0x0000000eff007c0c */ /* 0x000fe2000bf25070 */
[----:B------:R-:W0:Y:S02]  /*ad70*/  LDC R17, c[0x0][0x148] ;  /* 0x00005200ff117b82 */ /* 0x000e240000000800 */
[----:B------:R-:W-:Y:S01]  /*ad80*/  IMAD R6, R4, UR8, RZ ;  /* 0x0000000804067c24 */ /* 0x000fe2000f8e02ff */
[----:B------:R-:W-:Y:S01]  /*ad90*/  ISETP.NE.AND.EX P1, PT, RZ, UR15, PT, P1 ;  /* 0x0000000fff007c0c */ /* 0x000fe2000bf25310 */
[----:B------:R-:W-:Y:S01]  /*ada0*/  IMAD.WIDE.U32 R4, R7, UR8, R2 ;  /* 0x0000000807047c25 */ /* 0x000fe2000f8e0002 */
[----:B------:R-:W-:-:S03]  /*adb0*/  ULDC UR8, c[0x0][0x150] ;  /* 0x0000540000087ab9 */ /* 0x000fc60000000800 */
[----:B------:R-:W-:Y:S01]  /*adc0*/  FMUL R8, R8, UR8 ;  /* 0x0000000808087c20 */ /* 0x000fe20008400000 */
[----:B------:R-:W-:Y:S01]  /*add0*/  IMAD R7, R7, UR9, R6 ;  /* 0x0000000907077c24 */ /* 0x000fe2000f8e0206 */
[----:B------:R-:W-:Y:S01]  /*ade0*/  ULDC UR8, c[0x0][0x618] ;  /* 0x0001860000087ab9 */ /* 0x000fe20000000800 */
[----:B------:R-:W-:Y:S02]  /*adf0*/  ULDC UR9, c[0x0][0x154] ;  /* 0x0000550000097ab9 */ /* 0x000fe40000000800 */
[----:B------:R-:W-:Y:S01]  /*ae00*/  IMAD.IADD R5, R5, 0x1, R7 ;  /* 0x0000000105057824 */ /* 0x000fe200078e0207 */
[----:B------:R-:W3:Y:S04]  /*ae10*/  F2I.U32.TRUNC.NTZ R8, R8 ;  /* 0x0000000800087305 */ /* 0x000ee8000020f000 */
[----:B------:R-:W-:-:S02]  /*ae20*/  SHF.R.U64 R15, R4, UR8, R5 ;  /* 0x00000008040f7c19 */ /* 0x000fc40008001205 */
[----:B-1----:R-:W-:-:S05]  /*ae30*/  I2FP.F32.U32 R4, R12 ;  /* 0x0000000c00047245 */ /* 0x002fca0000201000 */
[----:B------:R-:W-:Y:S01]  /*ae40*/  FMUL R6, R4, UR9 ;  /* 0x0000000904067c20 */ /* 0x000fe20008400000 */
[----:B------:R-:W-:Y:S01]  /*ae50*/  SHF.R.U32.HI R4, RZ, UR8, R5 ;  /* 0x00000008ff047c19 */ /* 0x000fe20008011605 */
[----:B------:R-:W-:Y:S02]  /*ae60*/  ULDC UR8, c[0x0][0x658] ;  /* 0x0001960000087ab9 */ /* 0x000fe40000000800 */
[----:B------:R1:W4:Y:S01]  /*ae70*/  F2I.U32.TRUNC.NTZ R20, R6 ;  /* 0x0000000600147305 */ /* 0x000322000020f000 */
[----:B------:R-:W-:Y:S01]  /*ae80*/  SHF.R.U64 R18, R15, UR10, R4 ;  /* 0x0000000a0f127c19 */ /* 0x000fe20008001204 */
[----:B---3--:R-:W-:Y:S01]  /*ae90*/  IMAD.MOV R8, RZ, RZ, -R8 ;  /* 0x000000ffff087224 */ /* 0x008fe200078e0a08 */
[----:B------:R-:W-:-:S03]  /*aea0*/  SHF.R.U32.HI R5, RZ, UR10, R4 ;  /* 0x0000000aff057c19 */ /* 0x000fc60008011604 */
[----:B--2---:R-:W-:Y:S01]  /*aeb0*/  IMAD R14, R9, R8, R14 ;  /* 0x00000008090e7224 */ /* 0x004fe200078e020e */
[--C-:B------:R-:W-:Y:S02]  /*aec0*/  SHF.R.U64 R16, R18, UR8, R5.reuse ;  /* 0x0000000812107c19 */ /* 0x100fe40008001205 */
[----:B------:R-:W-:-:S03]  /*aed0*/  SHF.R.U32.HI R5, RZ, UR8, R5 ;  /* 0x00000008ff057c19 */ /* 0x000fc60008011605 */
[----:B------:R-:W-:Y:S01]  /*aee0*/  IMAD.MOV.U32 R4, RZ, RZ, R16 ;  /* 0x000000ffff047224 */ /* 0x000fe200078e0010 */
[----:B-1--4-:R-:W-:Y:S06]  /*aef0*/  @!P1 BRA `(.L_x_213) ;  /* 0x0000000000289947 */ /* 0x012fec0003800000 */
        /* <DEDUP_REMOVED lines=10> */
.L_x_213:
[----:B------:R-:W-:Y:S01]  /*afa0*/  ULDC UR8, c[0x0][0x648] ;  /* 0x0001920000087ab9 */ /* 0x000fe20000000800 */
[----:B------:R-:W-:Y:S01]  /*afb0*/  IMAD.MOV R20, RZ, RZ, -R20 ;  /* 0x000000ffff147224 */ /* 0x000fe200078e0a14 */
[----:B------:R-:W-:Y:S01]  /*afc0*/  SHF.R.U64 R5, R4, UR8, R5 ;  /* 0x0000000804057c19 */ /* 0x000fe20008001205 */
[----:B------:R-:W-:Y:S01]  /*afd0*/  ULDC UR8, c[0x0][0x638] ;  /* 0x00018e0000087ab9 */ /* 0x000fe20000000800 */
[----:B------:R-:W-:Y:S01]  /*afe0*/  LOP3.LUT R4, R18, UR6, RZ, 0xc0, !PT ;  /* 0x0000000612047c12 */ /* 0x000fe2000f8ec0ff */
[----:B0-----:R-:W-:Y:S01]  /*aff0*/  @P4 IMAD R14, R17, R20, R12 ;  /* 0x00000014110e4224 */ /* 0x001fe200078e020c */
[----:B------:R-:W-:Y:S01]  /*b000*/  LOP3.LUT R15, R15, UR4, RZ, 0xc0, !PT ;  /* 0x000000040f0f7c12 */ /* 0x000fe2000f8ec0ff */
[----:B------:R-:W-:Y:S01]  /*b010*/  IMAD.MOV R7, RZ, RZ, -R5 ;  /* 0x000000ffff077224 */ /* 0x000fe200078e0a05 */
[----:B------:R-:W-:Y:S01]  /*b020*/  ULDC UR9, c[0x0][0x610] ;  /* 0x0001840000097ab9 */ /* 0x000fe20000000800 */
[----:B------:R-:W-:Y:S02]  /*b030*/  IMAD R5, R5, UR5, R4 ;  /* 0x0000000505057c24 */ /* 0x000fe4000f8e0204 */
[----:B------:R-:W-:Y:S01]  /*b040*/  IMAD R16, R7, UR8, R16 ;  /* 0x0000000807107c24 */ /* 0x000fe2000f8e0210 */
[----:B------:R-:W-:Y:S01]  /*b050*/  ULDC UR8, c[0x0][0x600] ;  /* 0x0001800000087ab9 */ /* 0x000fe20000000800 */
[----:B------:R-:W-:-:S02]  /*b060*/  IMAD R5, R5, UR9, R14 ;  /* 0x0000000905057c24 */ /* 0x000fc4000f8e020e */
[----:B------:R-:W-:Y:S02]  /*b070*/  IMAD R16, R16, UR8, R15 ;  /* 0x0000000810107c24 */ /* 0x000fe4000f8e020f */
[----:B------:R-:W-:-:S03]  /*b080*/  IMAD.MOV.U32 R4, RZ, RZ, 0x1 ;  /* 0x00000001ff047424 */ /* 0x000fc600078e00ff */
[----:B------:R-:W-:Y:S02]  /*b090*/  SEL R9, R16, R5, !P4 ;  /* 0x0000000510097207 */ /* 0x000fe40006000000 */
[----:B------:R-:W-:-:S07]  /*b0a0*/  SEL R5, R5, R16, !P4 ;  /* 0x0000001005057207 */ /* 0x000fce0006000000 */
.L_x_211:
[----:B------:R-:W-:Y:S05]  /*b0b0*/  BSYNC B1 ;  /* 0x0000000000017941 */ /* 0x000fea0003800000 */
.L_x_210:
[----:B------:R-:W-:-:S13]  /*b0c0*/  LOP3.LUT P1, RZ, R4, 0xff, RZ, 0xc0, !PT ;  /* 0x000000ff04ff7812 */ /* 0x000fda000782c0ff */
[----:B------:R-:W-:Y:S05]  /*b0d0*/  @P1 BRA `(.L_x_214) ;  /* 0xfffffff400481947 */ /* 0x000fea000383ffff */
[----:B------:R-:W-:Y:S05]  /*b0e0*/  BSYNC B0 ;  /* 0x0000000000007941 */ /* 0x000fea0003800000 */
.L_x_202:
[----:B------:R-:W-:-:S03]  /*b0f0*/  UMOV UR8, 0xffffffff ;  /* 0xffffffff00087882 */ /* 0x000fc60000000000 */
[----:B------:R-:W-:Y:S05]  /*b100*/  BRA.DIV UR8, `(.L_x_215) ;  /* 0x0000000a08647947 */ /* 0x000fea000b800000 */
[----:B------:R-:W-:-:S13]  /*b110*/  ELECT P0, URZ, PT ;  /* 0x00000000003f782f */ /* 0x000fda0003800000 */
.L_x_238:
[----:B------:R-:W-:Y:S04]  /*b120*/  BSSY B0, `(.L_x_216) ;  /* 0x000007d000007945 */ /* 0x000fe80003800000 */
[----:B------:R-:W-:Y:S05]  /*b130*/  @!P0 BRA `(.L_x_217) ;  /* 0x0000000400ec8947 */ /* 0x000fea0003800000 */
[----:B------:R-:W-:-:S04]  /*b140*/  ULOP3.LUT UR8, UR7, 0x2, URZ, 0xfc, !UPT ;  /* 0x0000000207087892 */ /* 0x000fc8000f8efc3f */
[----:B------:R-:W-:-:S06]  /*b150*/  UISETP.NE.AND UP0, UPT, UR8, 0x3, UPT ;  /* 0x000000030800788c */ /* 0x000fcc000bf05270 */
[----:B------:R-:W-:-:S13]  /*b160*/  PLOP3.LUT P0, PT, PT, PT, UP0, 0x80, 0x0 ;  /* 0x000000000000781c */ /* 0x000fda0003f0f008 */
[----:B------:R-:W-:Y:S05]  /*b170*/  @!P0 BRA `(.L_x_218) ;  /* 0x0000000000048947 */ /* 0x000fea0003800000 */
[----:B------:R-:W-:Y:S01]  /*b180*/  BPT.TRAP 0x1 ;  /* 0x000000040000795c */ /* 0x000fe20000300000 */
.L_x_218:
[----:B------:R-:W0:Y:S01]  /*b190*/  S2R R3, SR_CgaCtaId ;  /* 0x0000000000037919 */ /* 0x000e220000008800 */
[----:B------:R-:W-:Y:S02]  /*b1a0*/  MOV R0, 0x400 ;  /* 0x0000040000007802 */ /* 0x000fe40000000f00 */
[----:B------:R-:W-:Y:S02]  /*b1b0*/  SHF.L.U32 R2, R10, 0x1f, RZ ;  /* 0x0000001f0a027819 */ /* 0x000fe400000006ff */
[----:B0-----:R-:W-:-:S05]  /*b1c0*/  LEA R0, R3, R0, 0x18 ;  /* 0x0000000003007211 */ /* 0x001fca00078ec0ff */
[----:B------:R-:W-:-:S04]  /*b1d0*/  VIADD R0, R0, 0x68 ;  /* 0x0000006800007836 */ /* 0x000fc80000000000 */
[C---:B------:R-:W-:Y:S02]  /*b1e0*/  IMAD R5, R11.reuse, 0x8, R0 ;  /* 0x000000080b057824 */ /* 0x040fe400078e0200 */
[----:B------:R-:W-:Y:S02]  /*b1f0*/  VIADD R11, R11, 0x1 ;  /* 0x000000010b0b7836 */ /* 0x000fe40000000000 */
[----:B------:R-:W0:Y:S03]  /*b200*/  SYNCS.PHASECHK.TRANS64.TRYWAIT P0, [R5+URZ], R2 ;  /* 0x00000002050075a7 */ /* 0x000e26000800017f */
[----:B------:R-:W-:-:S04]  /*b210*/  ISETP.NE.AND P1, PT, R11, 0xd, PT ;  /* 0x0000000d0b00780c */ /* 0x000fc80003f25270 */
[----:B------:R-:W-:Y:S02]  /*b220*/  SEL R3, RZ, 0x1, P1 ;  /* 0x00000001ff037807 */ /* 0x000fe40000800000 */
[----:B------:R-:W-:Y:S02]  /*b230*/  SEL R11, R11, RZ, P1 ;  /* 0x000000ff0b0b7207 */ /* 0x000fe40000800000 */
[----:B------:R-:W-:-:S03]  /*b240*/  LOP3.LUT R10, R10, R3, RZ, 0x3c, !PT ;  /* 0x000000030a0a7212 */ /* 0x000fc600078e3cff */
[----:B------:R-:W-:Y:S01]  /*b250*/  IMAD R7, R11, 0x8, R0 ;  /* 0x000000080b077824 */ /* 0x000fe200078e0200 */
[----:B------:R-:W-:Y:S01]  /*b260*/  SHF.L.U32 R4, R10, 0x1f, RZ ;  /* 0x0000001f0a047819 */ /* 0x000fe200000006ff */
[----:B0-----:R-:W-:Y:S06]  /*b270*/  @!P0 BRA `(.L_x_219) ;  /* 0x00000008002c8947 */ /* 0x001fec0003800000 */
.L_x_239:
[----:B------:R-:W1:Y:S01]  /*b280*/  SYNCS.PHASECHK.TRANS64.TRYWAIT P0, [R7+URZ], R4 ;  /* 0x00000004070075a7 */ /* 0x000e62000800017f */
[----:B0-----:R-:W-:-:S05]  /*b290*/  VIADD R2, R11, 0x1 ;  /* 0x000000010b027836 */ /* 0x001fca0000000000 */
[----:B------:R-:W-:-:S04]  /*b2a0*/  ISETP.NE.AND P1, PT, R2, 0xd, PT ;  /* 0x0000000d0200780c */ /* 0x000fc80003f25270 */
[----:B------:R-:W-:Y:S02]  /*b2b0*/  SEL R3, RZ, 0x1, P1 ;  /* 0x00000001ff037807 */ /* 0x000fe40000800000 */
[----:B------:R-:W-:Y:S02]  /*b2c0*/  SEL R9, R2, RZ, P1 ;  /* 0x000000ff02097207 */ /* 0x000fe40000800000 */
[----:B------:R-:W-:-:S03]  /*b2d0*/  LOP3.LUT R10, R10, R3, RZ, 0x3c, !PT ;  /* 0x000000030a0a7212 */ /* 0x000fc600078e3cff */
[----:B------:R-:W-:Y:S01]  /*b2e0*/  IMAD R6, R9, 0x8, R0 ;  /* 0x0000000809067824 */ /* 0x000fe200078e0200 */
[----:B------:R-:W-:Y:S01]  /*b2f0*/  SHF.L.U32 R5, R10, 0x1f, RZ ;  /* 0x0000001f0a057819 */ /* 0x000fe200000006ff */
[----:B-1----:R-:W-:Y:S06]  /*b300*/  @!P0 BRA `(.L_x_220) ;  /* 0x00000008001c8947 */ /* 0x002fec0003800000 */
.L_x_240:
[----:B------:R-:W1:Y:S01]  /*b310*/  SYNCS.PHASECHK.TRANS64.TRYWAIT P0, [R6+URZ], R5 ;  /* 0x00000005060075a7 */ /* 0x000e62000800017f */
[----:B------:R-:W-:-:S05]  /*b320*/  VIADD R2, R9, 0x1 ;  /* 0x0000000109027836 */ /* 0x000fca0000000000 */
[----:B------:R-:W-:-:S04]  /*b330*/  ISETP.NE.AND P1, PT, R2, 0xd, PT ;  /* 0x0000000d0200780c */ /* 0x000fc80003f25270 */
[----:B------:R-:W-:Y:S02]  /*b340*/  SEL R3, RZ, 0x1, P1 ;  /* 0x00000001ff037807 */ /* 0x000fe40000800000 */
[----:B0-----:R-:W-:Y:S02]  /*b350*/  SEL R7, R2, RZ, P1 ;  /* 0x000000ff02077207 */ /* 0x001fe40000800000 */
[----:B------:R-:W-:-:S03]  /*b360*/  LOP3.LUT R10, R10, R3, RZ, 0x3c, !PT ;  /* 0x000000030a0a7212 */ /* 0x000fc600078e3cff */
[----:B------:R-:W-:Y:S01]  /*b370*/  IMAD R9, R7, 0x8, R0 ;  /* 0x0000000807097824 */ /* 0x000fe200078e0200 */
[----:B------:R-:W-:Y:S01]  /*b380*/  SHF.L.U32 R4, R10, 0x1f, RZ ;  /* 0x0000001f0a047819 */ /* 0x000fe200000006ff */
[----:B-1----:R-:W-:Y:S06]  /*b390*/  @!P0 BRA `(.L_x_221) ;  /* 0x00000008000c8947 */ /* 0x002fec0003800000 */
.L_x_241:
[----:B------:R-:W1:Y:S01]  /*b3a0*/  SYNCS.PHASECHK.TRANS64.TRYWAIT P0, [R9+URZ], R4 ;  /* 0x00000004090075a7 */ /* 0x000e62000800017f */
[----:B------:R-:W-:-:S05]  /*b3b0*/  VIADD R2, R7, 0x1 ;  /* 0x0000000107027836 */ /* 0x000fca0000000000 */
[----:B------:R-:W-:-:S04]  /*b3c0*/  ISETP.NE.AND P1, PT, R2, 0xd, PT ;  /* 0x0000000d0200780c */ /* 0x000fc80003f25270 */
[----:B------:R-:W-:Y:S02]  /*b3d0*/  SEL R3, RZ, 0x1, P1 ;  /* 0x00000001ff037807 */ /* 0x000fe40000800000 */
[----:B------:R-:W-:Y:S02]  /*b3e0*/  SEL R7, R2, RZ, P1 ;  /* 0x000000ff02077207 */ /* 0x000fe40000800000 */
[----:B------:R-:W-:-:S03]  /*b3f0*/  LOP3.LUT R10, R10, R3, RZ, 0x3c, !PT ;  /* 0x000000030a0a7212 */ /* 0x000fc600078e3cff */
[----:B0-----:R-:W-:Y:S01]  /*b400*/  IMAD R6, R7, 0x8, R0 ;  /* 0x0000000807067824 */ /* 0x001fe200078e0200 */
[----:B------:R-:W-:Y:S01]  /*b410*/  SHF.L.U32 R5, R10, 0x1f, RZ ;  /* 0x0000001f0a057819 */ /* 0x000fe200000006ff */
[----:B-1----:R-:W-:Y:S06]  /*b420*/  @!P0 BRA `(.L_x_222) ;  /* 0x0000000400fc8947 */ /* 0x002fec0003800000 */
.L_x_242:
        /* <DEDUP_REMOVED lines=9> */
.L_x_243:
        /* <DEDUP_REMOVED lines=9> */
.L_x_244:
        /* <DEDUP_REMOVED lines=9> */
.L_x_245:
        /* <DEDUP_REMOVED lines=9> */
.L_x_246:
        /* <DEDUP_REMOVED lines=9> */
.L_x_247:
[----:B------:R-:W1:Y:S01]  /*b700*/  SYNCS.PHASECHK.TRANS64.TRYWAIT P0, [R9+URZ], R4 ;  /* 0x00000004090075a7 */ /* 0x000e62000800017f */
[----:B------:R-:W-:-:S05]  /*b710*/  VIADD R2, R7, 0x1 ;  /* 0x0000000107027836 */ /* 0x000fca0000000000 */
[----:B------:R-:W-:-:S04]  /*b720*/  ISETP.NE.AND P1, PT, R2, 0xd, PT ;  /* 0x0000000d0200780c */ /* 0x000fc80003f25270 */
[----:B------:R-:W-:Y:S02]  /*b730*/  SEL R3, RZ, 0x1, P1 ;  /* 0x00000001ff037807 */ /* 0x000fe40000800000 */
[----:B------:R-:W-:Y:S02]  /*b740*/  SEL R7, R2, RZ, P1 ;  /* 0x000000ff02077207 */ /* 0x000fe40000800000 */
[----:B------:R-:W-:-:S03]  /*b750*/  LOP3.LUT R10, R10, R3, RZ, 0x3c, !PT ;  /* 0x000000030a0a7212 */ /* 0x000fc600078e3cff */
[----:B------:R-:W-:Y:S01]  /*b760*/  IMAD R8, R7, 0x8, R0 ;  /* 0x0000000807087824 */ /* 0x000fe200078e0200 */
[----:B0-----:R-:W-:Y:S01]  /*b770*/  SHF.L.U32 R5, R10, 0x1f, RZ ;  /* 0x0000001f0a057819 */ /* 0x001fe200000006ff */
[----:B-1----:R-:W-:Y:S06]  /*b780*/  @!P0 BRA `(.L_x_228) ;  /* 0x00000004009c8947 */ /* 0x002fec0003800000 */
.L_x_248:
[----:B------:R-:W1:Y:S01]  /*b790*/  SYNCS.PHASECHK.TRANS64.TRYWAIT P0, [R8+URZ], R5 ;  /* 0x00000005080075a7 */ /* 0x000e62000800017f */
[----:B------:R-:W-:-:S05]  /*b7a0*/  VIADD R2, R7, 0x1 ;  /* 0x0000000107027836 */ /* 0x000fca0000000000 */
[----:B------:R-:W-:-:S04]  /*b7b0*/  ISETP.NE.AND P1, PT, R2, 0xd, PT ;  /* 0x0000000d0200780c */ /* 0x000fc80003f25270 */
[----:B------:R-:W-:Y:S02]  /*b7c0*/  SEL R3, RZ, 0x1, P1 ;  /* 0x00000001ff037807 */ /* 0x000fe40000800000 */
[----:B------:R-:W-:Y:S02]  /*b7d0*/  SEL R7, R2, RZ, P1 ;  /* 0x000000ff02077207 */ /* 0x000fe40000800000 */
[----:B0-----:R-:W-:-:S03]  /*b7e0*/  LOP3.LUT R9, R10, R3, RZ, 0x3c, !PT ;  /* 0x000000030a097212 */ /* 0x001fc600078e3cff */
[----:B------:R-:W-:Y:S01]  /*b7f0*/  IMAD R11, R7, 0x8, R0 ;  /* 0x00000008070b7824 */ /* 0x000fe200078e0200 */
[----:B------:R-:W-:Y:S01]  /*b800*/  SHF.L.U32 R6, R9, 0x1f, RZ ;  /* 0x0000001f09067819 */ /* 0x000fe200000006ff */
[----:B-1----:R-:W-:Y:S06]  /*b810*/  @!P0 BRA `(.L_x_229) ;  /* 0x00000004008c8947 */ /* 0x002fec0003800000 */
.L_x_249:
[----:B------:R-:W1:Y:S01]  /*b820*/  SYNCS.PHASECHK.TRANS64.TRYWAIT P0, [R11+URZ], R6 ;  /* 0x000000060b0075a7 */ /* 0x000e62000800017f */
[----:B------:R-:W-:-:S05]  /*b830*/  VIADD R2, R7, 0x1 ;  /* 0x0000000107027836 */ /* 0x000fca0000000000 */
[----:B------:R-:W-:-:S04]  /*b840*/  ISETP.NE.AND P1, PT, R2, 0xd, PT ;  /* 0x0000000d0200780c */ /* 0x000fc80003f25270 */
[----:B------:R-:W-:Y:S02]  /*b850*/  SEL R4, RZ, 0x1, P1 ;  /* 0x00000001ff047807 */ /* 0x000fe40000800000 */
[----:B------:R-:W-:Y:S02]  /*b860*/  SEL R3, R2, RZ, P1 ;  /* 0x000000ff02037207 */ /* 0x000fe40000800000 */
[----:B------:R-:W-:Y:S01]  /*b870*/  LOP3.LUT R4, R9, R4, RZ, 0x3c, !PT ;  /* 0x0000000409047212 */ /* 0x000fe200078e3cff */
[----:B-1----:R-:W-:Y:S06]  /*b880*/  @!P0 BRA `(.L_x_230) ;  /* 0x0000000400848947 */ /* 0x002fec0003800000 */
.L_x_250:
[----:B------:R-:W-:Y:S01]  /*b890*/  IMAD R3, R3, 0x8, R0 ;  /* 0x0000000803037824 */ /* 0x000fe200078e0200 */
[----:B------:R-:W-:-:S07]  /*b8a0*/  SHF.L.U32 R0, R4, 0x1f, RZ ;  /* 0x0000001f04007819 */ /* 0x000fce00000006ff */
.L_x_231:
[----:B--2---:R2:W3:Y:S02]  /*b8b0*/  SYNCS.PHASECHK.TRANS64.TRYWAIT P0, [R3+URZ], R0 ;  /* 0x00000000030075a7 */ /* 0x0044e4000800017f */
[----:B---3--:R-:W-:Y:S05]  /*b8c0*/  @!P0 NANOSLEEP.SYNCS 0x989680 ;  /* 0x009896800000895d */ /* 0x008fea0003900000 */
[----:B------:R-:W3:Y:S02]  /*b8d0*/  @!P0 SYNCS.PHASECHK.TRANS64 P0, [R3+URZ], R0 ;  /* 0x00000000030085a7 */ /* 0x000ee4000800007f */
[----:B---3--:R-:W-:Y:S05]  /*b8e0*/  @!P0 BRA `(.L_x_231) ;  /* 0xfffffffc00f08947 */ /* 0x008fea000383ffff */
.L_x_217:
[----:B------:R-:W-:Y:S05]  /*b8f0*/  BSYNC B0 ;  /* 0x0000000000007941 */ /* 0x000fea0003800000 */
.L_x_216:
[----:B------:R-:W-:Y:S05]  /*b900*/  EXIT ;  /* 0x000000000000794d */ /* 0x000fea0003800000 */
.L_x_18:
[----:B-1----:R-:W-:-:S04]  /*b910*/  IMAD.U32 R7, RZ, RZ, UR15 ;  /* 0x0000000fff077e24 */ /* 0x002fc8000f8e00ff */
[----:B------:R1:W2:Y:S03]  /*b920*/  SYNCS.PHASECHK.TRANS64.TRYWAIT P0, [R7+URZ], R6 ;  /* 0x00000006070075a7 */ /* 0x0002a6000800017f */
[----:B--2---:R-:W-:Y:S05]  /*b930*/  @!P0 NANOSLEEP.SYNCS 0x989680 ;  /* 0x009896800000895d */ /* 0x004fea0003900000 */
[----:B------:R-:W2:Y:S02]  /*b940*/  @!P0 SYNCS.PHASECHK.TRANS64 P0, [R7+URZ], R6 ;  /* 0x00000006070085a7 */ /* 0x000ea4000800007f */
[----:B--2---:R-:W-:Y:S05]  /*b950*/  @!P0 BRA `(.L_x_18) ;  /* 0xfffffffc00ec8947 */ /* 0x004fea000383ffff */
[----:B------:R-:W-:Y:S05]  /*b960*/  BRA `(.L_x_17) ;  /* 0xffffff5c00b47947 */ /* 0x000fea000383ffff */
.L_x_24:
[----:B-1----:R-:W-:-:S04]  /*b970*/  IMAD.U32 R168, RZ, RZ, UR18 ;  /* 0x00000012ffa87e24 */ /* 0x002fc8000f8e00ff */
[----:B------:R1:W2:Y:S03]  /*b980*/  SYNCS.PHASECHK.TRANS64.TRYWAIT P0, [R168+URZ], R167 ;  /* 0x000000a7a80075a7 */ /* 0x0002a6000800017f */
[----:B--2---:R-:W-:Y:S05]  /*b990*/  @!P0 NANOSLEEP.SYNCS 0x989680 ;  /* 0x009896800000895d */ /* 0x004fea0003900000 */
[----:B------:R-:W2:Y:S02]  /*b9a0*/  @!P0 SYNCS.PHASECHK.TRANS64 P0, [R168+URZ], R167 ;  /* 0x000000a7a80085a7 */ /* 0x000ea4000800007f */
[----:B--2---:R-:W-:Y:S05]  /*b9b0*/  @!P0 BRA `(.L_x_24) ;  /* 0xfffffffc00ec8947 */ /* 0x004fea000383ffff */
[----:B------:R-:W-:Y:S05]  /*b9c0*/  BRA `(.L_x_23) ;  /* 0xffffff6c007c7947 */ /* 0x000fea000383ffff */
.L_x_203:
[----:B------:R-:W-:Y:S01]  /*b9d0*/  BSSY B1, `(.L_x_232) ;  /* 0x0000006000017945 */ /* 0x000fe20003800000 */
[----:B------:R-:W-:-:S07]  /*b9e0*/  IMAD.MOV.U32 R4, RZ, RZ, -0x1 ;  /* 0xffffffffff047424 */ /* 0x000fce00078e00ff */
[----:B------:R-:W-:Y:S05]  /*b9f0*/  WARPSYNC.COLLECTIVE R4, `(.L_x_233) ;  /* 0x00000000040c7348 */ /* 0x000fea0003c00000 */
[----:B------:R-:W-:Y:S02]  /*ba00*/  ELECT P1, UR62, PT ;  /* 0x00000000003e782f */ /* 0x000fe40003820000 */
[----:B------:R-:W-:Y:S01]  /*ba10*/  MOV R4, UR62 ;  /* 0x0000003e00047c02 */ /* 0x000fe20008000f00 */
[----:B------:R-:W-:Y:S10]  /*ba20*/  ENDCOLLECTIVE ;  /* 0x000000000000791b */ /* 0x000ff40003800000 */
.L_x_233:
[----:B------:R-:W-:Y:S05]  /*ba30*/  BSYNC B1 ;  /* 0x0000000000017941 */ /* 0x000fea0003800000 */
.L_x_232:
[----:B------:R-:W-:Y:S05]  /*ba40*/  BRA `(.L_x_234) ;  /* 0xffffffe800f87947 */ /* 0x000fea000383ffff */
.L_x_206:
[----:B-1----:R1:W2:Y:S02]  /*ba50*/  SYNCS.PHASECHK.TRANS64.TRYWAIT P1, [R15+URZ+0x68], R6 ;  /* 0x000068060f0075a7 */ /* 0x0022a4000802017f */
[----:B--2---:R-:W-:Y:S05]  /*ba60*/  @!P1 NANOSLEEP.SYNCS 0x989680 ;  /* 0x009896800000995d */ /* 0x004fea0003900000 */
[----:B------:R-:W2:Y:S02]  /*ba70*/  @!P1 SYNCS.PHASECHK.TRANS64 P1, [R15+URZ+0x68], R6 ;  /* 0x000068060f0095a7 */ /* 0x000ea4000802007f */
[----:B--2---:R-:W-:Y:S05]  /*ba80*/  @!P1 BRA `(.L_x_206) ;  /* 0xfffffffc00f09947 */ /* 0x004fea000383ffff */
[----:B------:R-:W-:Y:S05]  /*ba90*/  BRA `(.L_x_235) ;  /* 0xffffffec002c7947 */ /* 0x000fea000383ffff */
.L_x_215:
[----:B------:R-:W-:Y:S01]  /*baa0*/  BSSY B0, `(.L_x_236) ;  /* 0x0000006000007945 */ /* 0x000fe20003800000 */
[----:B------:R-:W-:-:S07]  /*bab0*/  IMAD.MOV.U32 R4, RZ, RZ, -0x1 ;  /* 0xffffffffff047424 */ /* 0x000fce00078e00ff */
[----:B------:R-:W-:Y:S05]  /*bac0*/  WARPSYNC.COLLECTIVE R4, `(.L_x_237) ;  /* 0x00000000040c7348 */ /* 0x000fea0003c00000 */
[----:B------:R-:W-:Y:S02]  /*bad0*/  ELECT P1, UR62, PT ;  /* 0x00000000003e782f */ /* 0x000fe40003820000 */
[----:B------:R-:W-:Y:S01]  /*bae0*/  MOV R4, UR62 ;  /* 0x0000003e00047c02 */ /* 0x000fe20008000f00 */
[----:B------:R-:W-:Y:S10]  /*baf0*/  ENDCOLLECTIVE ;  /* 0x000000000000791b */ /* 0x000ff40003800000 */
.L_x_237:
[----:B------:R-:W-:Y:S05]  /*bb00*/  BSYNC B0 ;  /* 0x0000000000007941 */ /* 0x000fea0003800000 */
.L_x_236:
[----:B------:R-:W-:Y:S01]  /*bb10*/  PLOP3.LUT P0, PT, P1, PT, PT, 0x80, 0x0 ;  /* 0x000000000000781c */ /* 0x000fe20000f0f070 */
[----:B------:R-:W-:-:S12]  /*bb20*/  BRA `(.L_x_238) ;  /* 0xfffffff4007c7947 */ /* 0x000fd8000383ffff */
.L_x_219:
[----:B0-----:R0:W1:Y:S02]  /*bb30*/  SYNCS.PHASECHK.TRANS64.TRYWAIT P0, [R5+URZ], R2 ;  /* 0x00000002050075a7 */ /* 0x001064000800017f */
[----:B-1----:R-:W-:Y:S05]  /*bb40*/  @!P0 NANOSLEEP.SYNCS 0x989680 ;  /* 0x009896800000895d */ /* 0x002fea0003900000 */
[----:B------:R-:W1:Y:S02]  /*bb50*/  @!P0 SYNCS.PHASECHK.TRANS64 P0, [R5+URZ], R2 ;  /* 0x00000002050085a7 */ /* 0x000e64000800007f */
[----:B-1----:R-:W-:Y:S05]  /*bb60*/  @!P0 BRA `(.L_x_219) ;  /* 0xfffffffc00f08947 */ /* 0x002fea000383ffff */
[----:B------:R-:W-:Y:S05]  /*bb70*/  BRA `(.L_x_239) ;  /* 0xfffffff400c07947 */ /* 0x000fea000383ffff */
.L_x_220:
[----:B0-----:R0:W1:Y:S02]  /*bb80*/  SYNCS.PHASECHK.TRANS64.TRYWAIT P0, [R7+URZ], R4 ;  /* 0x00000004070075a7 */ /* 0x001064000800017f */
[----:B-1----:R-:W-:Y:S05]  /*bb90*/  @!P0 NANOSLEEP.SYNCS 0x989680 ;  /* 0x009896800000895d */ /* 0x002fea0003900000 */
[----:B------:R-:W1:Y:S02]  /*bba0*/  @!P0 SYNCS.PHASECHK.TRANS64 P0, [R7+URZ], R4 ;  /* 0x00000004070085a7 */ /* 0x000e64000800007f */
[----:B-1----:R-:W-:Y:S05]  /*bbb0*/  @!P0 BRA `(.L_x_220) ;  /* 0xfffffffc00f08947 */ /* 0x002fea000383ffff */
[----:B------:R-:W-:Y:S05]  /*bbc0*/  BRA `(.L_x_240) ;  /* 0xfffffff400d07947 */ /* 0x000fea000383ffff */
.L_x_221:
[----:B0-----:R0:W1:Y:S02]  /*bbd0*/  SYNCS.PHASECHK.TRANS64.TRYWAIT P0, [R6+URZ], R5 ;  /* 0x00000005060075a7 */ /* 0x001064000800017f */
[----:B-1----:R-:W-:Y:S05]  /*bbe0*/  @!P0 NANOSLEEP.SYNCS 0x989680 ;  /* 0x009896800000895d */ /* 0x002fea0003900000 */
[----:B------:R-:W1:Y:S02]  /*bbf0*/  @!P0 SYNCS.PHASECHK.TRANS64 P0, [R6+URZ], R5 ;  /* 0x00000005060085a7 */ /* 0x000e64000800007f */
[----:B-1----:R-:W-:Y:S05]  /*bc00*/  @!P0 BRA `(.L_x_221) ;  /* 0xfffffffc00f08947 */ /* 0x002fea000383ffff */
[----:B------:R-:W-:Y:S05]  /*bc10*/  BRA `(.L_x_241) ;  /* 0xfffffff400e07947 */ /* 0x000fea000383ffff */
.L_x_222:
[----:B0-----:R0:W1:Y:S02]  /*bc20*/  SYNCS.PHASECHK.TRANS64.TRYWAIT P0, [R9+URZ], R4 ;  /* 0x00000004090075a7 */ /* 0x001064000800017f */
[----:B-1----:R-:W-:Y:S05]  /*bc30*/  @!P0 NANOSLEEP.SYNCS 0x989680 ;  /* 0x009896800000895d */ /* 0x002fea0003900000 */
[----:B------:R-:W1:Y:S02]  /*bc40*/  @!P0 SYNCS.PHASECHK.TRANS64 P0, [R9+URZ], R4 ;  /* 0x00000004090085a7 */ /* 0x000e64000800007f */
[----:B-1----:R-:W-:Y:S05]  /*bc50*/  @!P0 BRA `(.L_x_222) ;  /* 0xfffffffc00f08947 */ /* 0x002fea000383ffff */
[----:B------:R-:W-:Y:S05]  /*bc60*/  BRA `(.L_x_242) ;  /* 0xfffffff400f07947 */ /* 0x000fea000383ffff */
.L_x_223:
[----:B0-----:R0:W1:Y:S02]  /*bc70*/  SYNCS.PHASECHK.TRANS64.TRYWAIT P0, [R6+URZ], R5 ;  /* 0x00000005060075a7 */ /* 0x001064000800017f */
[----:B-1----:R-:W-:Y:S05]  /*bc80*/  @!P0 NANOSLEEP.SYNCS 0x989680 ;  /* 0x009896800000895d */ /* 0x002fea0003900000 */
[----:B------:R-:W1:Y:S02]  /*bc90*/  @!P0 SYNCS.PHASECHK.TRANS64 P0, [R6+URZ], R5 ;  /* 0x00000005060085a7 */ /* 0x000e64000800007f */
[----:B-1----:R-:W-:Y:S05]  /*bca0*/  @!P0 BRA `(.L_x_223) ;  /* 0xfffffffc00f08947 */ /* 0x002fea000383ffff */
[----:B------:R-:W-:Y:S05]  /*bcb0*/  BRA `(.L_x_243) ;  /* 0xfffffff800007947 */ /* 0x000fea000383ffff */
.L_x_224:
[----:B0-----:R0:W1:Y:S02]  /*bcc0*/  SYNCS.PHASECHK.TRANS64.TRYWAIT P0, [R9+URZ], R4 ;  /* 0x00000004090075a7 */ /* 0x001064000800017f */
[----:B-1----:R-:W-:Y:S05]  /*bcd0*/  @!P0 NANOSLEEP.SYNCS 0x989680 ;  /* 0x009896800000895d */ /* 0x002fea0003900000 */
[----:B------:R-:W1:Y:S02]  /*bce0*/  @!P0 SYNCS.PHASECHK.TRANS64 P0, [R9+URZ], R4 ;  /* 0x00000004090085a7 */ /* 0x000e64000800007f */
[----:B-1----:R-:W-:Y:S05]  /*bcf0*/  @!P0 BRA `(.L_x_224) ;  /* 0xfffffffc00f08947 */ /* 0x002fea000383ffff */
[----:B------:R-:W-:Y:S05]  /*bd00*/  BRA `(.L_x_244) ;  /* 0xfffffff800107947 */ /* 0x000fea000383ffff */
.L_x_225:
[----:B0-----:R0:W1:Y:S02]  /*bd10*/  SYNCS.PHASECHK.TRANS64.TRYWAIT P0, [R6+URZ], R5 ;  /* 0x00000005060075a7 */ /* 0x001064000800017f */
[----:B-1----:R-:W-:Y:S05]  /*bd20*/  @!P0 NANOSLEEP.SYNCS 0x989680 ;  /* 0x009896800000895d */ /* 0x002fea0003900000 */
[----:B------:R-:W1:Y:S02]  /*bd30*/  @!P0 SYNCS.PHASECHK.TRANS64 P0, [R6+URZ], R5 ;  /* 0x00000005060085a7 */ /* 0x000e64000800007f */
[----:B-1----:R-:W-:Y:S05]  /*bd40*/  @!P0 BRA `(.L_x_225) ;  /* 0xfffffffc00f08947 */ /* 0x002fea000383ffff */
[----:B------:R-:W-:Y:S05]  /*bd50*/  BRA `(.L_x_245) ;  /* 0xfffffff800207947 */ /* 0x000fea000383ffff */
.L_x_226:
[----:B0-----:R0:W1:Y:S02]  /*bd60*/  SYNCS.PHASECHK.TRANS64.TRYWAIT P0, [R9+URZ], R4 ;  /* 0x00000004090075a7 */ /* 0x001064000800017f */
[----:B-1----:R-:W-:Y:S05]  /*bd70*/  @!P0 NANOSLEEP.SYNCS 0x989680 ;  /* 0x009896800000895d */ /* 0x002fea0003900000 */
[----:B------:R-:W1:Y:S02]  /*bd80*/  @!P0 SYNCS.PHASECHK.TRANS64 P0, [R9+URZ], R4 ;  /* 0x00000004090085a7 */ /* 0x000e64000800007f */
[----:B-1----:R-:W-:Y:S05]  /*bd90*/  @!P0 BRA `(.L_x_226) ;  /* 0xfffffffc00f08947 */ /* 0x002fea000383ffff */
[----:B------:R-:W-:Y:S05]  /*bda0*/  BRA `(.L_x_246) ;  /* 0xfffffff800307947 */ /* 0x000fea000383ffff */
.L_x_227:
[----:B0-----:R0:W1:Y:S02]  /*bdb0*/  SYNCS.PHASECHK.TRANS64.TRYWAIT P0, [R6+URZ], R5 ;  /* 0x00000005060075a7 */ /* 0x001064000800017f */
[----:B-1----:R-:W-:Y:S05]  /*bdc0*/  @!P0 NANOSLEEP.SYNCS 0x989680 ;  /* 0x009896800000895d */ /* 0x002fea0003900000 */
[----:B------:R-:W1:Y:S02]  /*bdd0*/  @!P0 SYNCS.PHASECHK.TRANS64 P0, [R6+URZ], R5 ;  /* 0x00000005060085a7 */ /* 0x000e64000800007f */
[----:B-1----:R-:W-:Y:S05]  /*bde0*/  @!P0 BRA `(.L_x_227) ;  /* 0xfffffffc00f08947 */ /* 0x002fea000383ffff */
[----:B------:R-:W-:Y:S05]  /*bdf0*/  BRA `(.L_x_247) ;  /* 0xfffffff800407947 */ /* 0x000fea000383ffff */
.L_x_228:
[----:B0-----:R0:W1:Y:S02]  /*be00*/  SYNCS.PHASECHK.TRANS64.TRYWAIT P0, [R9+URZ], R4 ;  /* 0x00000004090075a7 */ /* 0x001064000800017f */
[----:B-1----:R-:W-:Y:S05]  /*be10*/  @!P0 NANOSLEEP.SYNCS 0x989680 ;  /* 0x009896800000895d */ /* 0x002fea0003900000 */
[----:B------:R-:W1:Y:S02]  /*be20*/  @!P0 SYNCS.PHASECHK.TRANS64 P0, [R9+URZ], R4 ;  /* 0x00000004090085a7 */ /* 0x000e64000800007f */
[----:B-1----:R-:W-:Y:S05]  /*be30*/  @!P0 BRA `(.L_x_228) ;  /* 0xfffffffc00f08947 */ /* 0x002fea000383ffff */
[----:B------:R-:W-:Y:S05]  /*be40*/  BRA `(.L_x_248) ;  /* 0xfffffff800507947 */ /* 0x000fea000383ffff */
.L_x_229:
[----:B0-----:R0:W1:Y:S02]  /*be50*/  SYNCS.PHASECHK.TRANS64.TRYWAIT P0, [R8+URZ], R5 ;  /* 0x00000005080075a7 */ /* 0x001064000800017f */
[----:B-1----:R-:W-:Y:S05]  /*be60*/  @!P0 NANOSLEEP.SYNCS 0x989680 ;  /* 0x009896800000895d */ /* 0x002fea0003900000 */
[----:B------:R-:W1:Y:S02]  /*be70*/  @!P0 SYNCS.PHASECHK.TRANS64 P0, [R8+URZ], R5 ;  /* 0x00000005080085a7 */ /* 0x000e64000800007f */
[----:B-1----:R-:W-:Y:S05]  /*be80*/  @!P0 BRA `(.L_x_229) ;  /* 0xfffffffc00f08947 */ /* 0x002fea000383ffff */
[----:B------:R-:W-:Y:S05]  /*be90*/  BRA `(.L_x_249) ;  /* 0xfffffff800607947 */ /* 0x000fea000383ffff */
.L_x_230:
[----:B-1----:R1:W2:Y:S02]  /*bea0*/  SYNCS.PHASECHK.TRANS64.TRYWAIT P0, [R11+URZ], R6 ;  /* 0x000000060b0075a7 */ /* 0x0022a4000800017f */
[----:B--2---:R-:W-:Y:S05]  /*beb0*/  @!P0 NANOSLEEP.SYNCS 0x989680 ;  /* 0x009896800000895d */ /* 0x004fea0003900000 */
[----:B------:R-:W2:Y:S02]  /*bec0*/  @!P0 SYNCS.PHASECHK.TRANS64 P0, [R11+URZ], R6 ;  /* 0x000000060b0085a7 */ /* 0x000ea4000800007f */
[----:B--2---:R-:W-:Y:S05]  /*bed0*/  @!P0 BRA `(.L_x_230) ;  /* 0xfffffffc00f08947 */ /* 0x004fea000383ffff */
[----:B------:R-:W-:Y:S05]  /*bee0*/  BRA `(.L_x_250) ;  /* 0xfffffff800687947 */ /* 0x000fea000383ffff */
.L_x_251:
[----:B------:R-:W-:-:S00]  /*bef0*/  BRA `(.L_x_251) ;  /* 0xfffffffc00fc7947 */ /* 0x000fc0000383ffff */
[----:B------:R-:W-:-:S00]  /*bf00*/  NOP ;  /* 0x0000000000007918 */ /* 0x000fc00000000000 */
[----:B------:R-:W-:-:S00]  /*bf10*/  NOP ;  /* 0x0000000000007918 */ /* 0x000fc00000000000 */
[----:B------:R-:W-:-:S00]  /*bf20*/  NOP ;  /* 0x0000000000007918 */ /* 0x000fc00000000000 */
[----:B------:R-:W-:-:S00]  /*bf30*/  NOP ;  /* 0x0000000000007918 */ /* 0x000fc00000000000 */
[----:B------:R-:W-:-:S00]  /*bf40*/  NOP ;  /* 0x0000000000007918 */ /* 0x000fc00000000000 */
[----:B------:R-:W-:-:S00]  /*bf50*/  NOP ;  /* 0x0000000000007918 */ /* 0x000fc00000000000 */
[----:B------:R-:W-:-:S00]  /*bf60*/  NOP ;  /* 0x0000000000007918 */ /* 0x000fc00000000000 */
[----:B------:R-:W-:-:S00]  /*bf70*/  NOP ;  /* 0x0000000000007918 */ /* 0x000fc00000000000 */
.L_x_252:


//--------------------- .nv.shared._ZN7cutlass13device_kernelINS_4gemm6kernel13GemmUniversalIN4cute5tupleIJiiiiEEENS1_10collective13CollectiveMmaINS1_37MainloopSm90TmaGmmaWarpSpecializedFP8ILi13ENS5_IJNS4_1CILi1EEESB_SB_EEENS1_35KernelTmaWarpSpecializedCooperativeEEENS5_IJNSA_ILi192EEENSA_ILi80EEENSA_ILi64EEEEEENS_12float_e4m3_tENS5_IJlSB_lEEESJ_SK_NS4_8TiledMMAINS4_8MMA_AtomIJNS4_4SM904GMMA30MMA_64x16x32_F32E4M3E4M3_SS_TNILNSO_7ScaleInE1ELSQ_1EEEEEENS4_6LayoutINS5_IJNSA_ILi2EEESB_SB_EEENS5_IJSB_NSA_ILi0EEESW_EEEEENS5_IJNS4_10UnderscoreESZ_SZ_EEEEENS4_13SM90_TMA_LOADENS4_14ComposedLayoutINS4_7SwizzleILi2ELi4ELi3EEENS4_18smem_ptr_flag_bitsILi8EEENST_INS5_IJNSA_ILi8EEESH_EEENS5_IJSH_SB_EEEEEEEvNS4_8identityES12_S1C_vS1D_EENS_8epilogue10collective6detail29Sm90TmaWarpSpecializedAdapterINS1G_15DefaultEpilogueISJ_SK_SK_NS1F_6thread17LinearCombinationISJ_Li1EffLNS1K_9ScaleType4KindE0ELNS_15FloatRoundStyleE2ESJ_EENS1_15EpilogueDefaultEEEEEvvEEEEvNT_6ParamsE --------------------------
	.section	.nv.shared._ZN7cutlass13device_kernelINS_4gemm6kernel13GemmUniversalIN4cute5tupleIJiiiiEEENS1_10collective13CollectiveMmaINS1_37MainloopSm90TmaGmmaWarpSpecializedFP8ILi13ENS5_IJNS4_1CILi1EEESB_SB_EEENS1_35KernelTmaWarpSpecializedCooperativeEEENS5_IJNSA_ILi192EEENSA_ILi80EEENSA_ILi64EEEEEENS_12float_e4m3_tENS5_IJlSB_lEEESJ_SK_NS4_8TiledMMAINS4_8MMA_AtomIJNS4_4SM904GMMA30MMA_64x16x32_F32E4M3E4M3_SS_TNILNSO_7ScaleInE1ELSQ_1EEEEEENS4_6LayoutINS5_IJNSA_ILi2EEESB_SB_EEENS5_IJSB_NSA_ILi0EEESW_EEEEENS5_IJNS4_10UnderscoreESZ_SZ_EEEEENS4_13SM90_TMA_LOADENS4_14ComposedLayoutINS4_7SwizzleILi2ELi4ELi3EEENS4_18smem_ptr_flag_bitsILi8EEENST_INS5_IJNSA_ILi8EEESH_EEENS5_IJSH_SB_EEEEEEEvNS4_8identityES12_S1C_vS1D_EENS_8epilogue10collective6detail29Sm90TmaWarpSpecializedAdapterINS1G_15DefaultEpilogueISJ_SK_SK_NS1F_6thread17LinearCombinationISJ_Li1EffLNS1K_9ScaleType4KindE0ELNS_15FloatRoundStyleE2ESJ_EENS1_15EpilogueDefaultEEEEEvvEEEEvNT_6ParamsE,"aw",@nobits
	.sectionflags	@""
	.align	16
	.zero		1024


//--------------------- .nv.shared.reserved.0     --------------------------
	.section	.nv.shared.reserved.0,"aw",@nobits
	.weak		__nv_reservedSMEM_offset_0_alias
	.size		__nv_reservedSMEM_offset_0_alias, 0, 0
	.other		__nv_reservedSMEM_offset_0_alias,@"STO_CUDA_RESERVED_SHARED STV_DEFAULT"
__nv_reservedSMEM_offset_0_alias:
	.zero		0


//--------------------- .nv.global                --------------------------
	.section	.nv.global,"aw",@nobits
.nv.global:
	.type		_ZN39_INTERNAL_f29468d4_4_k_cu_1cb24d14_49634cute1_E,@object
	.size		_ZN39_INTERNAL_f29468d4_4_k_cu_1cb24d14_49634cute1_E,(_ZN39_INTERNAL_f29468d4_4_k_cu_1cb24d14_49634cuda3std3__45__cpo6cbeginE - _ZN39_INTERNAL_f29468d4_4_k_cu_1cb24d14_49634cute1_E)
_ZN39_INTERNAL_f29468d4_4_k_cu_1cb24d14_49634cute1_E:
	.zero		1
	.type		_ZN39_INTERNAL_f29468d4_4_k_cu_1cb24d14_49634cuda3std3__45__cpo6cbeginE,@object
	.size		_ZN39_INTERNAL_f29468d4_4_k_cu_1cb24d14_49634cuda3std3__45__cpo6cbeginE,(_ZN39_INTERNAL_f29468d4_4_k_cu_1cb24d14_49634cuda3std3__48in_placeE - _ZN39_INTERNAL_f29468d4_4_k_cu_1cb24d14_49634cuda3std3__45__cpo6cbeginE)
_ZN39_INTERNAL_f29468d4_4_k_cu_1cb24d14_49634cuda3std3__45__cpo6cbeginE:
	.zero		1
	.type		_ZN39_INTERNAL_f29468d4_4_k_cu_1cb24d14_49634cuda3std3__48in_placeE,@object
	.size		_ZN39_INTERNAL_f29468d4_4_k_cu_1cb24d14_49634cuda3std3__48in_placeE,(_ZN39_INTERNAL_f29468d4_4_k_cu_1cb24d14_49634cuda3std6ranges3__45__cpo9iter_moveE - _ZN39_INTERNAL_f29468d4_4_k_cu_1cb24d14_49634cuda3std3__48in_placeE)
_ZN39_INTERNAL_f29468d4_4_k_cu_1cb24d14_49634cuda3std3__48in_placeE:
	.zero		1
	.type		_ZN39_INTERNAL_f29468d4_4_k_cu_1cb24d14_49634cuda3std6ranges3__45__cpo9iter_moveE,@object
	.size		_ZN39_INTERNAL_f29468d4_4_k_cu_1cb24d14_49634cuda3std6ranges3__45__cpo9iter_moveE,(_ZN39_INTERNAL_f29468d4_4_k_cu_1cb24d14_49634cuda3std3__45__cpo5beginE - _ZN39_INTERNAL_f29468d4_4_k_cu_1cb24d14_49634cuda3std6ranges3__45__cpo9iter_moveE)
_ZN39_INTERNAL_f29468d4_4_k_cu_1cb24d14_49634cuda3std6ranges3__45__cpo9iter_moveE:
	.zero		1
	.type		_ZN39_INTERNAL_f29468d4_4_k_cu_1cb24d14_49634cuda3std3__45__cpo5beginE,@object
	.size		_ZN39_INTERNAL_f29468d4_4_k_cu_1cb24d14_49634cuda3std3__45__cpo5beginE,(_ZN39_INTERNAL_f29468d4_4_k_cu_1cb24d14_49634cuda3std3__441_GLOBAL__N__f29468d4_4_k_cu_1cb24d14_49636ignoreE - _ZN39_INTERNAL_f29468d4_4_k_cu_1cb24d14_49634cuda3std3__45__cpo5beginE)
_ZN39_INTERNAL_f29468d4_4_k_cu_1cb24d14_49634cuda3std3__45__cpo5beginE:
	.zero		1
	.type		_ZN39_INTERNAL_f29468d4_4_k_cu_1cb24d14_49634cuda3std3__441_GLOBAL__N__f29468d4_4_k_cu_1cb24d14_49636ignoreE,@object
	.size		_ZN39_INTERNAL_f29468d4_4_k_cu_1cb24d14_49634cuda3std3__441_GLOBAL__N__f29468d4_4_k_cu_1cb24d14_49636ignoreE,(_ZN39_INTERNAL_f29468d4_4_k_cu_1cb24d14_49634cute7productE - _ZN39_INTERNAL_f29468d4_4_k_cu_1cb24d14_49634cuda3std3__441_GLOBAL__N__f29468d4_4_k_cu_1cb24d14_49636ignoreE)
_ZN39_INTERNAL_f29468d4_4_k_cu_1cb24d14_49634cuda3std3__441_GLOBAL__N__f29468d4_4_k_cu_1cb24d14_49636ignoreE:
	.zero		1
	.type		_ZN39_INTERNAL_f29468d4_4_k_cu_1cb24d14_49634cute7productE,@object
	.size		_ZN39_INTERNAL_f29468d4_4_k_cu_1cb24d14_49634cute7productE,(_ZN39_INTERNAL_f29468d4_4_k_cu_1cb24d14_49634cuda3std3__45__cpo3endE - _ZN39_INTERNAL_f29468d4_4_k_cu_1cb24d14_49634cute7productE)
_ZN39_INTERNAL_f29468d4_4_k_cu_1cb24d14_49634cute7productE:
	.zero		1
	.type		_ZN39_INTERNAL_f29468d4_4_k_cu_1cb24d14_49634cuda3std3__45__cpo3endE,@object
	.size		_ZN39_INTERNAL_f29468d4_4_k_cu_1cb24d14_49634cuda3std3__45__cpo3endE,(_ZN39_INTERNAL_f29468d4_4_k_cu_1cb24d14_49634cuda3std3__419piecewise_constructE - _ZN39_INTERNAL_f29468d4_4_k_cu_1cb24d14_49634cuda3std3__45__cpo3endE)
_ZN39_INTERNAL_f29468d4_4_k_cu_1cb24d14_49634cuda3std3__45__cpo3endE:
	.zero		1
	.type		_ZN39_INTERNAL_f29468d4_4_k_cu_1cb24d14_49634cuda3std3__419piecewise_constructE,@object
	.size		_ZN39_INTERNAL_f29468d4_4_k_cu_1cb24d14_49634cuda3std3__419piecewise_constructE,(_ZN39_INTERNAL_f29468d4_4_k_cu_1cb24d14_49634cuda3std3__45__cpo4cendE - _ZN39_INTERNAL_f29468d4_4_k_cu_1cb24d14_49634cuda3std3__419piecewise_constructE)
_ZN39_INTERNAL_f29468d4_4_k_cu_1cb24d14_49634cuda3std3__419piecewise_constructE:
	.zero		1
	.type		_ZN39_INTERNAL_f29468d4_4_k_cu_1cb24d14_49634cuda3std3__45__cpo4cendE,@object
	.size		_ZN39_INTERNAL_f29468d4_4_k_cu_1cb24d14_49634cuda3std3__45__cpo4cendE,(_ZN39_INTERNAL_f29468d4_4_k_cu_1cb24d14_49634cuda3std6ranges3__45__cpo4swapE - _ZN39_INTERNAL_f29468d4_4_k_cu_1cb24d14_49634cuda3std3__45__cpo4cendE)
_ZN39_INTERNAL_f29468d4_4_k_cu_1cb24d14_49634cuda3std3__45__cpo4cendE:
	.zero		1
	.type		_ZN39_INTERNAL_f29468d4_4_k_cu_1cb24d14_49634cuda3std6ranges3__45__cpo4swapE,@object
	.size		_ZN39_INTERNAL_f29468d4_4_k_cu_1cb24d14_49634cuda3std6ranges3__45__cpo4swapE,(.L_7 - _ZN39_INTERNAL_f29468d4_4_k_cu_1cb24d14_49634cuda3std6ranges3__45__cpo4swapE)
_ZN39_INTERNAL_f29468d4_4_k_cu_1cb24d14_49634cuda3std6ranges3__45__cpo4swapE:
	.zero		1
.L_7:


//--------------------- .nv.constant0._ZN7cutlass13device_kernelINS_4gemm6kernel13GemmUniversalIN4cute5tupleIJiiiiEEENS1_10collective13CollectiveMmaINS1_37MainloopSm90TmaGmmaWarpSpecializedFP8ILi13ENS5_IJNS4_1CILi1EEESB_SB_EEENS1_35KernelTmaWarpSpecializedCooperativeEEENS5_IJNSA_ILi192EEENSA_ILi80EEENSA_ILi64EEEEEENS_12float_e4m3_tENS5_IJlSB_lEEESJ_SK_NS4_8TiledMMAINS4_8MMA_AtomIJNS4_4SM904GMMA30MMA_64x16x32_F32E4M3E4M3_SS_TNILNSO_7ScaleInE1ELSQ_1EEEEEENS4_6LayoutINS5_IJNSA_ILi2EEESB_SB_EEENS5_IJSB_NSA_ILi0EEESW_EEEEENS5_IJNS4_10UnderscoreESZ_SZ_EEEEENS4_13SM90_TMA_LOADENS4_14ComposedLayoutINS4_7SwizzleILi2ELi4ELi3EEENS4_18smem_ptr_flag_bitsILi8EEENST_INS5_IJNSA_ILi8EEESH_EEENS5_IJSH_SB_EEEEEEEvNS4_8identityES12_S1C_vS1D_EENS_8epilogue10collective6detail29Sm90TmaWarpSpecializedAdapterINS1G_15DefaultEpilogueISJ_SK_SK_NS1F_6thread17LinearCombinationISJ_Li1EffLNS1K_9ScaleType4KindE0ELNS_15FloatRoundStyleE2ESJ_EENS1_15EpilogueDefaultEEEEEvvEEEEvNT_6ParamsE --------------------------
	.section	.nv.constant0._ZN7cutlass13device_kernelINS_4gemm6kernel13GemmUniversalIN4cute5tupleIJiiiiEEENS1_10collective13CollectiveMmaINS1_37MainloopSm90TmaGmmaWarpSpecializedFP8ILi13ENS5_IJNS4_1CILi1EEESB_SB_EEENS1_35KernelTmaWarpSpecializedCooperativeEEENS5_IJNSA_ILi192EEENSA_ILi80EEENSA_ILi64EEEEEENS_12float_e4m3_tENS5_IJlSB_lEEESJ_SK_NS4_8TiledMMAINS4_8MMA_AtomIJNS4_4SM904GMMA30MMA_64x16x32_F32E4M3E4M3_SS_TNILNSO_7ScaleInE1ELSQ_1EEEEEENS4_6LayoutINS5_IJNSA_ILi2EEESB_SB_EEENS5_IJSB_NSA_ILi0EEESW_EEEEENS5_IJNS4_10UnderscoreESZ_SZ_EEEEENS4_13SM90_TMA_LOADENS4_14ComposedLayoutINS4_7SwizzleILi2ELi4ELi3EEENS4_18smem_ptr_flag_bitsILi8EEENST_INS5_IJNSA_ILi8EEESH_EEENS5_IJSH_SB_EEEEEEEvNS4_8identityES12_S1C_vS1D_EENS_8epilogue10collective6detail29Sm90TmaWarpSpecializedAdapterINS1G_15DefaultEpilogueISJ_SK_SK_NS1F_6thread17LinearCombinationISJ_Li1EffLNS1K_9ScaleType4KindE0ELNS_15FloatRoundStyleE2ESJ_EENS1_15EpilogueDefaultEEEEEvvEEEEvNT_6ParamsE,"a",@progbits
	.sectionflags	@""
	.align	4
.nv.constant0._ZN7cutlass13device_kernelINS_4gemm6kernel13GemmUniversalIN4cute5tupleIJiiiiEEENS1_10collective13CollectiveMmaINS1_37MainloopSm90TmaGmmaWarpSpecializedFP8ILi13ENS5_IJNS4_1CILi1EEESB_SB_EEENS1_35KernelTmaWarpSpecializedCooperativeEEENS5_IJNSA_ILi192EEENSA_ILi80EEENSA_ILi64EEEEEENS_12float_e4m3_tENS5_IJlSB_lEEESJ_SK_NS4_8TiledMMAINS4_8MMA_AtomIJNS4_4SM904GMMA30MMA_64x16x32_F32E4M3E4M3_SS_TNILNSO_7ScaleInE1ELSQ_1EEEEEENS4_6LayoutINS5_IJNSA_ILi2EEESB_SB_EEENS5_IJSB_NSA_ILi0EEESW_EEEEENS5_IJNS4_10UnderscoreESZ_SZ_EEEEENS4_13SM90_TMA_LOADENS4_14ComposedLayoutINS4_7SwizzleILi2ELi4ELi3EEENS4_18smem_ptr_flag_bitsILi8EEENST_INS5_IJNSA_ILi8EEESH_EEENS5_IJSH_SB_EEEEEEEvNS4_8identityES12_S1C_vS1D_EENS_8epilogue10collective6detail29Sm90TmaWarpSpecializedAdapterINS1G_15DefaultEpilogueISJ_SK_SK_NS1F_6thread17LinearCombinationISJ_Li1EffLNS1K_9ScaleType4KindE0ELNS_15FloatRoundStyleE2ESJ_EENS1_15EpilogueDefaultEEEEEvvEEEEvNT_6ParamsE:
	.zero		1664


//--------------------- SYMBOLS --------------------------

	.type		.nv.reservedSmem.offset0,@object
	.size		.nv.reservedSmem.offset0,0x4
